//
// Generated by NVIDIA NVVM Compiler
//
// Compiler Build ID: CL-36424714
// Cuda compilation tools, release 13.0, V13.0.88
// Based on NVVM 20.0.0
//

.version 9.0
.target sm_100
.address_size 64

	// .globl	_Z12shuf_8192_32PKjPj
// _ZZ12shuf_8192_32PKjPjE4smem has been demoted
// _ZZ12shuf_8192_16PKjPjE4smem has been demoted
// _ZZ11shuf_8192_8PKjPjE4smem has been demoted
// _ZZ8shuf_endPKjPjjjjE4smem has been demoted

.visible .entry _Z12shuf_8192_32PKjPj(
	.param .u64 .ptr .align 1 _Z12shuf_8192_32PKjPj_param_0,
	.param .u64 .ptr .align 1 _Z12shuf_8192_32PKjPj_param_1
)
{
	.reg .pred 	%p<65>;
	.reg .b32 	%r<124>;
	.reg .b64 	%rd<9>;
	// demoted variable
	.shared .align 4 .b8 _ZZ12shuf_8192_32PKjPjE4smem[4224];
	ld.param.u64 	%rd1, [_Z12shuf_8192_32PKjPj_param_0];
	ld.param.u64 	%rd2, [_Z12shuf_8192_32PKjPj_param_1];
	cvta.to.global.u64 	%rd3, %rd1;
	mov.u32 	%r1, %tid.x;
	mov.u32 	%r2, %tid.y;
	shl.b32 	%r3, %r2, 6;
	add.s32 	%r4, %r3, %r1;
	mov.u32 	%r5, %ctaid.x;
	shl.b32 	%r6, %r5, 11;
	add.s32 	%r7, %r4, %r6;
	mov.u32 	%r8, %ctaid.y;
	shl.b32 	%r9, %r8, 5;
	add.s32 	%r10, %r7, %r9;
	mul.wide.u32 	%rd4, %r10, 4;
	add.s64 	%rd5, %rd3, %rd4;
	ld.global.nc.u32 	%r11, [%rd5];
	mov.u32 	%r12, _ZZ12shuf_8192_32PKjPjE4smem;
	mad.lo.s32 	%r13, %r2, 132, %r12;
	shl.b32 	%r14, %r1, 2;
	add.s32 	%r15, %r13, %r14;
	st.shared.u32 	[%r15], %r11;
	bar.sync 	0;
	mad.lo.s32 	%r16, %r1, 132, %r12;
	shl.b32 	%r17, %r2, 2;
	add.s32 	%r18, %r16, %r17;
	ld.shared.u32 	%r19, [%r18];
	shl.b32 	%r20, %r2, 7;
	sub.s32 	%r21, %r13, %r20;
	and.b32  	%r22, %r19, 1;
	setp.eq.b32 	%p1, %r22, 1;
	mov.b32 	%r23, -1;
	vote.sync.ballot.b32 	%r24, %p1, %r23;
	st.shared.u32 	[%r21], %r24;
	shr.u32 	%r25, %r19, 1;
	and.b32  	%r26, %r25, 1;
	setp.eq.b32 	%p3, %r26, 1;
	vote.sync.ballot.b32 	%r27, %p3, %r23;
	st.shared.u32 	[%r21+132], %r27;
	shr.u32 	%r28, %r19, 2;
	and.b32  	%r29, %r28, 1;
	setp.eq.b32 	%p5, %r29, 1;
	vote.sync.ballot.b32 	%r30, %p5, %r23;
	st.shared.u32 	[%r21+264], %r30;
	shr.u32 	%r31, %r19, 3;
	and.b32  	%r32, %r31, 1;
	setp.eq.b32 	%p7, %r32, 1;
	vote.sync.ballot.b32 	%r33, %p7, %r23;
	st.shared.u32 	[%r21+396], %r33;
	shr.u32 	%r34, %r19, 4;
	and.b32  	%r35, %r34, 1;
	setp.eq.b32 	%p9, %r35, 1;
	vote.sync.ballot.b32 	%r36, %p9, %r23;
	st.shared.u32 	[%r21+528], %r36;
	shr.u32 	%r37, %r19, 5;
	and.b32  	%r38, %r37, 1;
	setp.eq.b32 	%p11, %r38, 1;
	vote.sync.ballot.b32 	%r39, %p11, %r23;
	st.shared.u32 	[%r21+660], %r39;
	shr.u32 	%r40, %r19, 6;
	and.b32  	%r41, %r40, 1;
	setp.eq.b32 	%p13, %r41, 1;
	vote.sync.ballot.b32 	%r42, %p13, %r23;
	st.shared.u32 	[%r21+792], %r42;
	shr.u32 	%r43, %r19, 7;
	and.b32  	%r44, %r43, 1;
	setp.eq.b32 	%p15, %r44, 1;
	vote.sync.ballot.b32 	%r45, %p15, %r23;
	st.shared.u32 	[%r21+924], %r45;
	shr.u32 	%r46, %r19, 8;
	and.b32  	%r47, %r46, 1;
	setp.eq.b32 	%p17, %r47, 1;
	vote.sync.ballot.b32 	%r48, %p17, %r23;
	st.shared.u32 	[%r21+1056], %r48;
	shr.u32 	%r49, %r19, 9;
	and.b32  	%r50, %r49, 1;
	setp.eq.b32 	%p19, %r50, 1;
	vote.sync.ballot.b32 	%r51, %p19, %r23;
	st.shared.u32 	[%r21+1188], %r51;
	shr.u32 	%r52, %r19, 10;
	and.b32  	%r53, %r52, 1;
	setp.eq.b32 	%p21, %r53, 1;
	vote.sync.ballot.b32 	%r54, %p21, %r23;
	st.shared.u32 	[%r21+1320], %r54;
	shr.u32 	%r55, %r19, 11;
	and.b32  	%r56, %r55, 1;
	setp.eq.b32 	%p23, %r56, 1;
	vote.sync.ballot.b32 	%r57, %p23, %r23;
	st.shared.u32 	[%r21+1452], %r57;
	shr.u32 	%r58, %r19, 12;
	and.b32  	%r59, %r58, 1;
	setp.eq.b32 	%p25, %r59, 1;
	vote.sync.ballot.b32 	%r60, %p25, %r23;
	st.shared.u32 	[%r21+1584], %r60;
	shr.u32 	%r61, %r19, 13;
	and.b32  	%r62, %r61, 1;
	setp.eq.b32 	%p27, %r62, 1;
	vote.sync.ballot.b32 	%r63, %p27, %r23;
	st.shared.u32 	[%r21+1716], %r63;
	shr.u32 	%r64, %r19, 14;
	and.b32  	%r65, %r64, 1;
	setp.eq.b32 	%p29, %r65, 1;
	vote.sync.ballot.b32 	%r66, %p29, %r23;
	st.shared.u32 	[%r21+1848], %r66;
	shr.u32 	%r67, %r19, 15;
	and.b32  	%r68, %r67, 1;
	setp.eq.b32 	%p31, %r68, 1;
	vote.sync.ballot.b32 	%r69, %p31, %r23;
	st.shared.u32 	[%r21+1980], %r69;
	shr.u32 	%r70, %r19, 16;
	and.b32  	%r71, %r70, 1;
	setp.eq.b32 	%p33, %r71, 1;
	vote.sync.ballot.b32 	%r72, %p33, %r23;
	st.shared.u32 	[%r21+2112], %r72;
	shr.u32 	%r73, %r19, 17;
	and.b32  	%r74, %r73, 1;
	setp.eq.b32 	%p35, %r74, 1;
	vote.sync.ballot.b32 	%r75, %p35, %r23;
	st.shared.u32 	[%r21+2244], %r75;
	shr.u32 	%r76, %r19, 18;
	and.b32  	%r77, %r76, 1;
	setp.eq.b32 	%p37, %r77, 1;
	vote.sync.ballot.b32 	%r78, %p37, %r23;
	st.shared.u32 	[%r21+2376], %r78;
	shr.u32 	%r79, %r19, 19;
	and.b32  	%r80, %r79, 1;
	setp.eq.b32 	%p39, %r80, 1;
	vote.sync.ballot.b32 	%r81, %p39, %r23;
	st.shared.u32 	[%r21+2508], %r81;
	shr.u32 	%r82, %r19, 20;
	and.b32  	%r83, %r82, 1;
	setp.eq.b32 	%p41, %r83, 1;
	vote.sync.ballot.b32 	%r84, %p41, %r23;
	st.shared.u32 	[%r21+2640], %r84;
	shr.u32 	%r85, %r19, 21;
	and.b32  	%r86, %r85, 1;
	setp.eq.b32 	%p43, %r86, 1;
	vote.sync.ballot.b32 	%r87, %p43, %r23;
	st.shared.u32 	[%r21+2772], %r87;
	shr.u32 	%r88, %r19, 22;
	and.b32  	%r89, %r88, 1;
	setp.eq.b32 	%p45, %r89, 1;
	vote.sync.ballot.b32 	%r90, %p45, %r23;
	st.shared.u32 	[%r21+2904], %r90;
	shr.u32 	%r91, %r19, 23;
	and.b32  	%r92, %r91, 1;
	setp.eq.b32 	%p47, %r92, 1;
	vote.sync.ballot.b32 	%r93, %p47, %r23;
	st.shared.u32 	[%r21+3036], %r93;
	shr.u32 	%r94, %r19, 24;
	and.b32  	%r95, %r94, 1;
	setp.eq.b32 	%p49, %r95, 1;
	vote.sync.ballot.b32 	%r96, %p49, %r23;
	st.shared.u32 	[%r21+3168], %r96;
	shr.u32 	%r97, %r19, 25;
	and.b32  	%r98, %r97, 1;
	setp.eq.b32 	%p51, %r98, 1;
	vote.sync.ballot.b32 	%r99, %p51, %r23;
	st.shared.u32 	[%r21+3300], %r99;
	shr.u32 	%r100, %r19, 26;
	and.b32  	%r101, %r100, 1;
	setp.eq.b32 	%p53, %r101, 1;
	vote.sync.ballot.b32 	%r102, %p53, %r23;
	st.shared.u32 	[%r21+3432], %r102;
	shr.u32 	%r103, %r19, 27;
	and.b32  	%r104, %r103, 1;
	setp.eq.b32 	%p55, %r104, 1;
	vote.sync.ballot.b32 	%r105, %p55, %r23;
	st.shared.u32 	[%r21+3564], %r105;
	shr.u32 	%r106, %r19, 28;
	and.b32  	%r107, %r106, 1;
	setp.eq.b32 	%p57, %r107, 1;
	vote.sync.ballot.b32 	%r108, %p57, %r23;
	st.shared.u32 	[%r21+3696], %r108;
	shr.u32 	%r109, %r19, 29;
	and.b32  	%r110, %r109, 1;
	setp.eq.b32 	%p59, %r110, 1;
	vote.sync.ballot.b32 	%r111, %p59, %r23;
	st.shared.u32 	[%r21+3828], %r111;
	shr.u32 	%r112, %r19, 30;
	and.b32  	%r113, %r112, 1;
	setp.eq.b32 	%p61, %r113, 1;
	vote.sync.ballot.b32 	%r114, %p61, %r23;
	st.shared.u32 	[%r21+3960], %r114;
	shr.u32 	%r115, %r19, 31;
	and.b32  	%r116, %r115, 1;
	setp.eq.b32 	%p63, %r116, 1;
	vote.sync.ballot.b32 	%r117, %p63, %r23;
	st.shared.u32 	[%r21+4092], %r117;
	cvta.to.global.u64 	%rd6, %rd2;
	bar.sync 	0;
	ld.shared.u32 	%r118, [%r18];
	shl.b32 	%r119, %r2, 5;
	sub.s32 	%r120, %r4, %r119;
	shl.b32 	%r121, %r8, 10;
	add.s32 	%r122, %r120, %r121;
	add.s32 	%r123, %r122, %r6;
	mul.wide.u32 	%rd7, %r123, 4;
	add.s64 	%rd8, %rd6, %rd7;
	st.global.u32 	[%rd8], %r118;
	ret;

}
	// .globl	_Z12shuf_8192_16PKjPj
.visible .entry _Z12shuf_8192_16PKjPj(
	.param .u64 .ptr .align 1 _Z12shuf_8192_16PKjPj_param_0,
	.param .u64 .ptr .align 1 _Z12shuf_8192_16PKjPj_param_1
)
{
	.reg .pred 	%p<65>;
	.reg .b32 	%r<142>;
	.reg .b64 	%rd<9>;
	// demoted variable
	.shared .align 4 .b8 _ZZ12shuf_8192_16PKjPjE4smem[4224];
	ld.param.u64 	%rd1, [_Z12shuf_8192_16PKjPj_param_0];
	ld.param.u64 	%rd2, [_Z12shuf_8192_16PKjPj_param_1];
	cvta.to.global.u64 	%rd3, %rd1;
	mov.u32 	%r1, %tid.x;
	mov.u32 	%r2, %tid.y;
	shl.b32 	%r3, %r2, 1;
	and.b32  	%r4, %r3, 2016;
	shl.b32 	%r5, %r2, 7;
	and.b32  	%r6, %r5, 1920;
	mov.u32 	%r7, %ctaid.x;
	shl.b32 	%r8, %r7, 11;
	mov.u32 	%r9, %ctaid.y;
	shl.b32 	%r10, %r9, 6;
	or.b32  	%r11, %r8, %r1;
	add.s32 	%r12, %r11, %r10;
	add.s32 	%r13, %r12, %r4;
	add.s32 	%r14, %r13, %r6;
	mul.wide.u32 	%rd4, %r14, 4;
	add.s64 	%rd5, %rd3, %rd4;
	ld.global.nc.u32 	%r15, [%rd5];
	mov.u32 	%r16, _ZZ12shuf_8192_16PKjPjE4smem;
	mad.lo.s32 	%r17, %r2, 132, %r16;
	shl.b32 	%r18, %r1, 2;
	add.s32 	%r19, %r17, %r18;
	st.shared.u32 	[%r19], %r15;
	bar.sync 	0;
	mad.lo.s32 	%r20, %r1, 132, %r16;
	shl.b32 	%r21, %r2, 2;
	add.s32 	%r22, %r20, %r21;
	ld.shared.u32 	%r23, [%r22];
	sub.s32 	%r24, %r17, %r5;
	and.b32  	%r25, %r23, 1;
	setp.eq.b32 	%p1, %r25, 1;
	mov.b32 	%r26, -1;
	vote.sync.ballot.b32 	%r27, %p1, %r26;
	st.shared.u32 	[%r24], %r27;
	shr.u32 	%r28, %r23, 1;
	and.b32  	%r29, %r28, 1;
	setp.eq.b32 	%p3, %r29, 1;
	vote.sync.ballot.b32 	%r30, %p3, %r26;
	st.shared.u32 	[%r24+132], %r30;
	shr.u32 	%r31, %r23, 2;
	and.b32  	%r32, %r31, 1;
	setp.eq.b32 	%p5, %r32, 1;
	vote.sync.ballot.b32 	%r33, %p5, %r26;
	st.shared.u32 	[%r24+264], %r33;
	shr.u32 	%r34, %r23, 3;
	and.b32  	%r35, %r34, 1;
	setp.eq.b32 	%p7, %r35, 1;
	vote.sync.ballot.b32 	%r36, %p7, %r26;
	st.shared.u32 	[%r24+396], %r36;
	shr.u32 	%r37, %r23, 4;
	and.b32  	%r38, %r37, 1;
	setp.eq.b32 	%p9, %r38, 1;
	vote.sync.ballot.b32 	%r39, %p9, %r26;
	st.shared.u32 	[%r24+528], %r39;
	shr.u32 	%r40, %r23, 5;
	and.b32  	%r41, %r40, 1;
	setp.eq.b32 	%p11, %r41, 1;
	vote.sync.ballot.b32 	%r42, %p11, %r26;
	st.shared.u32 	[%r24+660], %r42;
	shr.u32 	%r43, %r23, 6;
	and.b32  	%r44, %r43, 1;
	setp.eq.b32 	%p13, %r44, 1;
	vote.sync.ballot.b32 	%r45, %p13, %r26;
	st.shared.u32 	[%r24+792], %r45;
	shr.u32 	%r46, %r23, 7;
	and.b32  	%r47, %r46, 1;
	setp.eq.b32 	%p15, %r47, 1;
	vote.sync.ballot.b32 	%r48, %p15, %r26;
	st.shared.u32 	[%r24+924], %r48;
	shr.u32 	%r49, %r23, 8;
	and.b32  	%r50, %r49, 1;
	setp.eq.b32 	%p17, %r50, 1;
	vote.sync.ballot.b32 	%r51, %p17, %r26;
	st.shared.u32 	[%r24+1056], %r51;
	shr.u32 	%r52, %r23, 9;
	and.b32  	%r53, %r52, 1;
	setp.eq.b32 	%p19, %r53, 1;
	vote.sync.ballot.b32 	%r54, %p19, %r26;
	st.shared.u32 	[%r24+1188], %r54;
	shr.u32 	%r55, %r23, 10;
	and.b32  	%r56, %r55, 1;
	setp.eq.b32 	%p21, %r56, 1;
	vote.sync.ballot.b32 	%r57, %p21, %r26;
	st.shared.u32 	[%r24+1320], %r57;
	shr.u32 	%r58, %r23, 11;
	and.b32  	%r59, %r58, 1;
	setp.eq.b32 	%p23, %r59, 1;
	vote.sync.ballot.b32 	%r60, %p23, %r26;
	st.shared.u32 	[%r24+1452], %r60;
	shr.u32 	%r61, %r23, 12;
	and.b32  	%r62, %r61, 1;
	setp.eq.b32 	%p25, %r62, 1;
	vote.sync.ballot.b32 	%r63, %p25, %r26;
	st.shared.u32 	[%r24+1584], %r63;
	shr.u32 	%r64, %r23, 13;
	and.b32  	%r65, %r64, 1;
	setp.eq.b32 	%p27, %r65, 1;
	vote.sync.ballot.b32 	%r66, %p27, %r26;
	st.shared.u32 	[%r24+1716], %r66;
	shr.u32 	%r67, %r23, 14;
	and.b32  	%r68, %r67, 1;
	setp.eq.b32 	%p29, %r68, 1;
	vote.sync.ballot.b32 	%r69, %p29, %r26;
	st.shared.u32 	[%r24+1848], %r69;
	shr.u32 	%r70, %r23, 15;
	and.b32  	%r71, %r70, 1;
	setp.eq.b32 	%p31, %r71, 1;
	vote.sync.ballot.b32 	%r72, %p31, %r26;
	st.shared.u32 	[%r24+1980], %r72;
	shr.u32 	%r73, %r23, 16;
	and.b32  	%r74, %r73, 1;
	setp.eq.b32 	%p33, %r74, 1;
	vote.sync.ballot.b32 	%r75, %p33, %r26;
	st.shared.u32 	[%r24+2112], %r75;
	shr.u32 	%r76, %r23, 17;
	and.b32  	%r77, %r76, 1;
	setp.eq.b32 	%p35, %r77, 1;
	vote.sync.ballot.b32 	%r78, %p35, %r26;
	st.shared.u32 	[%r24+2244], %r78;
	shr.u32 	%r79, %r23, 18;
	and.b32  	%r80, %r79, 1;
	setp.eq.b32 	%p37, %r80, 1;
	vote.sync.ballot.b32 	%r81, %p37, %r26;
	st.shared.u32 	[%r24+2376], %r81;
	shr.u32 	%r82, %r23, 19;
	and.b32  	%r83, %r82, 1;
	setp.eq.b32 	%p39, %r83, 1;
	vote.sync.ballot.b32 	%r84, %p39, %r26;
	st.shared.u32 	[%r24+2508], %r84;
	shr.u32 	%r85, %r23, 20;
	and.b32  	%r86, %r85, 1;
	setp.eq.b32 	%p41, %r86, 1;
	vote.sync.ballot.b32 	%r87, %p41, %r26;
	st.shared.u32 	[%r24+2640], %r87;
	shr.u32 	%r88, %r23, 21;
	and.b32  	%r89, %r88, 1;
	setp.eq.b32 	%p43, %r89, 1;
	vote.sync.ballot.b32 	%r90, %p43, %r26;
	st.shared.u32 	[%r24+2772], %r90;
	shr.u32 	%r91, %r23, 22;
	and.b32  	%r92, %r91, 1;
	setp.eq.b32 	%p45, %r92, 1;
	vote.sync.ballot.b32 	%r93, %p45, %r26;
	st.shared.u32 	[%r24+2904], %r93;
	shr.u32 	%r94, %r23, 23;
	and.b32  	%r95, %r94, 1;
	setp.eq.b32 	%p47, %r95, 1;
	vote.sync.ballot.b32 	%r96, %p47, %r26;
	st.shared.u32 	[%r24+3036], %r96;
	shr.u32 	%r97, %r23, 24;
	and.b32  	%r98, %r97, 1;
	setp.eq.b32 	%p49, %r98, 1;
	vote.sync.ballot.b32 	%r99, %p49, %r26;
	st.shared.u32 	[%r24+3168], %r99;
	shr.u32 	%r100, %r23, 25;
	and.b32  	%r101, %r100, 1;
	setp.eq.b32 	%p51, %r101, 1;
	vote.sync.ballot.b32 	%r102, %p51, %r26;
	st.shared.u32 	[%r24+3300], %r102;
	shr.u32 	%r103, %r23, 26;
	and.b32  	%r104, %r103, 1;
	setp.eq.b32 	%p53, %r104, 1;
	vote.sync.ballot.b32 	%r105, %p53, %r26;
	st.shared.u32 	[%r24+3432], %r105;
	shr.u32 	%r106, %r23, 27;
	and.b32  	%r107, %r106, 1;
	setp.eq.b32 	%p55, %r107, 1;
	vote.sync.ballot.b32 	%r108, %p55, %r26;
	st.shared.u32 	[%r24+3564], %r108;
	shr.u32 	%r109, %r23, 28;
	and.b32  	%r110, %r109, 1;
	setp.eq.b32 	%p57, %r110, 1;
	vote.sync.ballot.b32 	%r111, %p57, %r26;
	st.shared.u32 	[%r24+3696], %r111;
	shr.u32 	%r112, %r23, 29;
	and.b32  	%r113, %r112, 1;
	setp.eq.b32 	%p59, %r113, 1;
	vote.sync.ballot.b32 	%r114, %p59, %r26;
	st.shared.u32 	[%r24+3828], %r114;
	shr.u32 	%r115, %r23, 30;
	and.b32  	%r116, %r115, 1;
	setp.eq.b32 	%p61, %r116, 1;
	vote.sync.ballot.b32 	%r117, %p61, %r26;
	st.shared.u32 	[%r24+3960], %r117;
	shr.u32 	%r118, %r23, 31;
	and.b32  	%r119, %r118, 1;
	setp.eq.b32 	%p63, %r119, 1;
	vote.sync.ballot.b32 	%r120, %p63, %r26;
	st.shared.u32 	[%r24+4092], %r120;
	cvta.to.global.u64 	%rd6, %rd2;
	and.b32  	%r121, %r1, 1008;
	mov.b32 	%r122, 65535;
	shl.b32 	%r123, %r122, %r121;
	bar.sync 	0;
	shl.b32 	%r124, %r1, 1;
	and.b32  	%r125, %r124, 30;
	mad.lo.s32 	%r126, %r125, 132, %r16;
	add.s32 	%r127, %r126, %r21;
	ld.shared.u32 	%r128, [%r127];
	and.b32  	%r129, %r128, %r123;
	shr.u32 	%r130, %r129, %r121;
	ld.shared.u32 	%r131, [%r127+132];
	and.b32  	%r132, %r131, %r123;
	sub.s32 	%r133, 16, %r121;
	shl.b32 	%r134, %r132, %r133;
	or.b32  	%r135, %r134, %r130;
	shl.b32 	%r136, %r2, 4;
	shl.b32 	%r137, %r9, 10;
	add.s32 	%r138, %r136, %r1;
	add.s32 	%r139, %r138, %r137;
	add.s32 	%r140, %r139, %r8;
	mad.lo.s32 	%r141, %r121, 31, %r140;
	mul.wide.u32 	%rd7, %r141, 4;
	add.s64 	%rd8, %rd6, %rd7;
	st.global.u32 	[%rd8], %r135;
	ret;

}
	// .globl	_Z11shuf_8192_8PKjPj
.visible .entry _Z11shuf_8192_8PKjPj(
	.param .u64 .ptr .align 1 _Z11shuf_8192_8PKjPj_param_0,
	.param .u64 .ptr .align 1 _Z11shuf_8192_8PKjPj_param_1
)
{
	.reg .pred 	%p<68>;
	.reg .b32 	%r<179>;
	.reg .b64 	%rd<9>;
	// demoted variable
	.shared .align 4 .b8 _ZZ11shuf_8192_8PKjPjE4smem[4224];
	ld.param.u64 	%rd2, [_Z11shuf_8192_8PKjPj_param_0];
	ld.param.u64 	%rd1, [_Z11shuf_8192_8PKjPj_param_1];
	cvta.to.global.u64 	%rd3, %rd2;
	mov.u32 	%r1, %tid.x;
	shr.u32 	%r2, %r1, 3;
	and.b32  	%r3, %r1, 1016;
	mov.b32 	%r26, 255;
	shl.b32 	%r4, %r26, %r3;
	mov.u32 	%r5, %tid.y;
	shl.b32 	%r27, %r5, 2;
	and.b32  	%r28, %r27, 4064;
	shl.b32 	%r29, %r5, 8;
	and.b32  	%r30, %r29, 1792;
	mov.u32 	%r31, %ctaid.x;
	shl.b32 	%r6, %r31, 11;
	mov.u32 	%r7, %ctaid.y;
	shl.b32 	%r32, %r7, 7;
	or.b32  	%r33, %r6, %r1;
	add.s32 	%r34, %r33, %r32;
	add.s32 	%r35, %r34, %r28;
	add.s32 	%r36, %r35, %r30;
	mul.wide.u32 	%rd4, %r36, 4;
	add.s64 	%rd5, %rd3, %rd4;
	ld.global.nc.u32 	%r37, [%rd5];
	mov.u32 	%r38, _ZZ11shuf_8192_8PKjPjE4smem;
	mad.lo.s32 	%r39, %r5, 132, %r38;
	shl.b32 	%r40, %r1, 2;
	add.s32 	%r41, %r39, %r40;
	st.shared.u32 	[%r41], %r37;
	bar.sync 	0;
	mad.lo.s32 	%r42, %r1, 132, %r38;
	add.s32 	%r43, %r42, %r27;
	ld.shared.u32 	%r44, [%r43];
	shl.b32 	%r45, %r5, 7;
	sub.s32 	%r8, %r39, %r45;
	and.b32  	%r46, %r44, 1;
	setp.eq.b32 	%p1, %r46, 1;
	mov.b32 	%r47, -1;
	vote.sync.ballot.b32 	%r48, %p1, %r47;
	st.shared.u32 	[%r8], %r48;
	shr.u32 	%r49, %r44, 1;
	and.b32  	%r50, %r49, 1;
	setp.eq.b32 	%p3, %r50, 1;
	vote.sync.ballot.b32 	%r51, %p3, %r47;
	st.shared.u32 	[%r8+132], %r51;
	shr.u32 	%r52, %r44, 2;
	and.b32  	%r53, %r52, 1;
	setp.eq.b32 	%p5, %r53, 1;
	vote.sync.ballot.b32 	%r54, %p5, %r47;
	st.shared.u32 	[%r8+264], %r54;
	shr.u32 	%r55, %r44, 3;
	and.b32  	%r56, %r55, 1;
	setp.eq.b32 	%p7, %r56, 1;
	vote.sync.ballot.b32 	%r57, %p7, %r47;
	st.shared.u32 	[%r8+396], %r57;
	shr.u32 	%r58, %r44, 4;
	and.b32  	%r59, %r58, 1;
	setp.eq.b32 	%p9, %r59, 1;
	vote.sync.ballot.b32 	%r60, %p9, %r47;
	st.shared.u32 	[%r8+528], %r60;
	shr.u32 	%r61, %r44, 5;
	and.b32  	%r62, %r61, 1;
	setp.eq.b32 	%p11, %r62, 1;
	vote.sync.ballot.b32 	%r63, %p11, %r47;
	st.shared.u32 	[%r8+660], %r63;
	shr.u32 	%r64, %r44, 6;
	and.b32  	%r65, %r64, 1;
	setp.eq.b32 	%p13, %r65, 1;
	vote.sync.ballot.b32 	%r66, %p13, %r47;
	st.shared.u32 	[%r8+792], %r66;
	shr.u32 	%r67, %r44, 7;
	and.b32  	%r68, %r67, 1;
	setp.eq.b32 	%p15, %r68, 1;
	vote.sync.ballot.b32 	%r69, %p15, %r47;
	st.shared.u32 	[%r8+924], %r69;
	shr.u32 	%r70, %r44, 8;
	and.b32  	%r71, %r70, 1;
	setp.eq.b32 	%p17, %r71, 1;
	vote.sync.ballot.b32 	%r72, %p17, %r47;
	st.shared.u32 	[%r8+1056], %r72;
	shr.u32 	%r73, %r44, 9;
	and.b32  	%r74, %r73, 1;
	setp.eq.b32 	%p19, %r74, 1;
	vote.sync.ballot.b32 	%r75, %p19, %r47;
	st.shared.u32 	[%r8+1188], %r75;
	shr.u32 	%r76, %r44, 10;
	and.b32  	%r77, %r76, 1;
	setp.eq.b32 	%p21, %r77, 1;
	vote.sync.ballot.b32 	%r78, %p21, %r47;
	st.shared.u32 	[%r8+1320], %r78;
	shr.u32 	%r79, %r44, 11;
	and.b32  	%r80, %r79, 1;
	setp.eq.b32 	%p23, %r80, 1;
	vote.sync.ballot.b32 	%r81, %p23, %r47;
	st.shared.u32 	[%r8+1452], %r81;
	shr.u32 	%r82, %r44, 12;
	and.b32  	%r83, %r82, 1;
	setp.eq.b32 	%p25, %r83, 1;
	vote.sync.ballot.b32 	%r84, %p25, %r47;
	st.shared.u32 	[%r8+1584], %r84;
	shr.u32 	%r85, %r44, 13;
	and.b32  	%r86, %r85, 1;
	setp.eq.b32 	%p27, %r86, 1;
	vote.sync.ballot.b32 	%r87, %p27, %r47;
	st.shared.u32 	[%r8+1716], %r87;
	shr.u32 	%r88, %r44, 14;
	and.b32  	%r89, %r88, 1;
	setp.eq.b32 	%p29, %r89, 1;
	vote.sync.ballot.b32 	%r90, %p29, %r47;
	st.shared.u32 	[%r8+1848], %r90;
	shr.u32 	%r91, %r44, 15;
	and.b32  	%r92, %r91, 1;
	setp.eq.b32 	%p31, %r92, 1;
	vote.sync.ballot.b32 	%r93, %p31, %r47;
	st.shared.u32 	[%r8+1980], %r93;
	shr.u32 	%r94, %r44, 16;
	and.b32  	%r95, %r94, 1;
	setp.eq.b32 	%p33, %r95, 1;
	vote.sync.ballot.b32 	%r96, %p33, %r47;
	st.shared.u32 	[%r8+2112], %r96;
	shr.u32 	%r97, %r44, 17;
	and.b32  	%r98, %r97, 1;
	setp.eq.b32 	%p35, %r98, 1;
	vote.sync.ballot.b32 	%r99, %p35, %r47;
	st.shared.u32 	[%r8+2244], %r99;
	shr.u32 	%r100, %r44, 18;
	and.b32  	%r101, %r100, 1;
	setp.eq.b32 	%p37, %r101, 1;
	vote.sync.ballot.b32 	%r102, %p37, %r47;
	st.shared.u32 	[%r8+2376], %r102;
	shr.u32 	%r103, %r44, 19;
	and.b32  	%r104, %r103, 1;
	setp.eq.b32 	%p39, %r104, 1;
	vote.sync.ballot.b32 	%r105, %p39, %r47;
	st.shared.u32 	[%r8+2508], %r105;
	shr.u32 	%r106, %r44, 20;
	and.b32  	%r107, %r106, 1;
	setp.eq.b32 	%p41, %r107, 1;
	vote.sync.ballot.b32 	%r108, %p41, %r47;
	st.shared.u32 	[%r8+2640], %r108;
	shr.u32 	%r109, %r44, 21;
	and.b32  	%r110, %r109, 1;
	setp.eq.b32 	%p43, %r110, 1;
	vote.sync.ballot.b32 	%r111, %p43, %r47;
	st.shared.u32 	[%r8+2772], %r111;
	shr.u32 	%r112, %r44, 22;
	and.b32  	%r113, %r112, 1;
	setp.eq.b32 	%p45, %r113, 1;
	vote.sync.ballot.b32 	%r114, %p45, %r47;
	st.shared.u32 	[%r8+2904], %r114;
	shr.u32 	%r115, %r44, 23;
	and.b32  	%r116, %r115, 1;
	setp.eq.b32 	%p47, %r116, 1;
	vote.sync.ballot.b32 	%r117, %p47, %r47;
	st.shared.u32 	[%r8+3036], %r117;
	shr.u32 	%r118, %r44, 24;
	and.b32  	%r119, %r118, 1;
	setp.eq.b32 	%p49, %r119, 1;
	vote.sync.ballot.b32 	%r120, %p49, %r47;
	st.shared.u32 	[%r8+3168], %r120;
	shr.u32 	%r121, %r44, 25;
	and.b32  	%r122, %r121, 1;
	setp.eq.b32 	%p51, %r122, 1;
	vote.sync.ballot.b32 	%r123, %p51, %r47;
	st.shared.u32 	[%r8+3300], %r123;
	shr.u32 	%r124, %r44, 26;
	and.b32  	%r125, %r124, 1;
	setp.eq.b32 	%p53, %r125, 1;
	vote.sync.ballot.b32 	%r126, %p53, %r47;
	st.shared.u32 	[%r8+3432], %r126;
	shr.u32 	%r127, %r44, 27;
	and.b32  	%r128, %r127, 1;
	setp.eq.b32 	%p55, %r128, 1;
	vote.sync.ballot.b32 	%r129, %p55, %r47;
	st.shared.u32 	[%r8+3564], %r129;
	shr.u32 	%r130, %r44, 28;
	and.b32  	%r131, %r130, 1;
	setp.eq.b32 	%p57, %r131, 1;
	vote.sync.ballot.b32 	%r132, %p57, %r47;
	st.shared.u32 	[%r8+3696], %r132;
	shr.u32 	%r133, %r44, 29;
	and.b32  	%r134, %r133, 1;
	setp.eq.b32 	%p59, %r134, 1;
	vote.sync.ballot.b32 	%r135, %p59, %r47;
	st.shared.u32 	[%r8+3828], %r135;
	shr.u32 	%r136, %r44, 30;
	and.b32  	%r137, %r136, 1;
	setp.eq.b32 	%p61, %r137, 1;
	vote.sync.ballot.b32 	%r138, %p61, %r47;
	st.shared.u32 	[%r8+3960], %r138;
	shr.u32 	%r139, %r44, 31;
	and.b32  	%r140, %r139, 1;
	setp.eq.b32 	%p63, %r140, 1;
	vote.sync.ballot.b32 	%r141, %p63, %r47;
	st.shared.u32 	[%r8+4092], %r141;
	bar.sync 	0;
	and.b32  	%r9, %r40, 28;
	and.b32  	%r10, %r2, 3;
	add.s32 	%r142, %r2, 1;
	and.b32  	%r143, %r142, 3;
	or.b32  	%r144, %r9, %r10;
	mad.lo.s32 	%r145, %r144, 132, %r8;
	ld.shared.u32 	%r11, [%r145];
	or.b32  	%r146, %r9, %r143;
	mad.lo.s32 	%r147, %r146, 132, %r8;
	ld.shared.u32 	%r148, [%r147];
	and.b32  	%r12, %r148, %r4;
	setp.gt.u32 	%p65, %r1, 15;
	@%p65 bra 	$L__BB2_2;
	not.b32 	%r149, %r1;
	and.b32  	%r150, %r149, 8;
	shl.b32 	%r176, %r12, %r150;
	bra.uni 	$L__BB2_3;
$L__BB2_2:
	add.s32 	%r151, %r3, -8;
	shr.u32 	%r176, %r12, %r151;
$L__BB2_3:
	and.b32  	%r152, %r11, %r4;
	shr.u32 	%r153, %r152, %r3;
	or.b32  	%r16, %r176, %r153;
	xor.b32  	%r154, %r10, 2;
	add.s32 	%r155, %r9, %r154;
	mad.lo.s32 	%r156, %r155, 132, %r8;
	ld.shared.u32 	%r157, [%r156];
	and.b32  	%r17, %r157, %r4;
	setp.gt.u32 	%p66, %r1, 23;
	@%p66 bra 	$L__BB2_5;
	and.b32  	%r158, %r1, 24;
	sub.s32 	%r159, 16, %r158;
	shl.b32 	%r177, %r17, %r159;
	bra.uni 	$L__BB2_6;
$L__BB2_5:
	add.s32 	%r160, %r3, -16;
	shr.u32 	%r177, %r17, %r160;
$L__BB2_6:
	or.b32  	%r21, %r177, %r16;
	add.s32 	%r161, %r2, -1;
	and.b32  	%r162, %r161, 3;
	add.s32 	%r163, %r9, %r162;
	mad.lo.s32 	%r164, %r163, 132, %r8;
	ld.shared.u32 	%r165, [%r164];
	and.b32  	%r22, %r165, %r4;
	setp.gt.u32 	%p67, %r1, 31;
	@%p67 bra 	$L__BB2_8;
	not.b32 	%r166, %r1;
	and.b32  	%r167, %r166, 24;
	shl.b32 	%r178, %r22, %r167;
	bra.uni 	$L__BB2_9;
$L__BB2_8:
	add.s32 	%r168, %r3, -24;
	shr.u32 	%r178, %r22, %r168;
$L__BB2_9:
	or.b32  	%r169, %r178, %r21;
	cvta.to.global.u64 	%rd6, %rd1;
	shl.b32 	%r170, %r5, 3;
	shl.b32 	%r171, %r7, 10;
	add.s32 	%r172, %r170, %r1;
	add.s32 	%r173, %r172, %r171;
	add.s32 	%r174, %r173, %r6;
	mad.lo.s32 	%r175, %r2, 248, %r174;
	mul.wide.u32 	%rd7, %r175, 4;
	add.s64 	%rd8, %rd6, %rd7;
	st.global.u32 	[%rd8], %r169;
	ret;

}
	// .globl	_Z8shuf_endPKjPjjjj
.visible .entry _Z8shuf_endPKjPjjjj(
	.param .u64 .ptr .align 1 _Z8shuf_endPKjPjjjj_param_0,
	.param .u64 .ptr .align 1 _Z8shuf_endPKjPjjjj_param_1,
	.param .u32 _Z8shuf_endPKjPjjjj_param_2,
	.param .u32 _Z8shuf_endPKjPjjjj_param_3,
	.param .u32 _Z8shuf_endPKjPjjjj_param_4
)
{
	.reg .pred 	%p<77>;
	.reg .b32 	%r<231>;
	.reg .b64 	%rd<9>;
	// demoted variable
	.shared .align 4 .b8 _ZZ8shuf_endPKjPjjjjE4smem[4224];
	ld.param.u64 	%rd1, [_Z8shuf_endPKjPjjjj_param_0];
	ld.param.u64 	%rd2, [_Z8shuf_endPKjPjjjj_param_1];
	ld.param.u32 	%r23, [_Z8shuf_endPKjPjjjj_param_2];
	ld.param.u32 	%r24, [_Z8shuf_endPKjPjjjj_param_3];
	ld.param.u32 	%r25, [_Z8shuf_endPKjPjjjj_param_4];
	mov.u32 	%r1, %tid.x;
	div.u32 	%r2, %r1, %r23;
	mov.u32 	%r3, %tid.y;
	mad.lo.s32 	%r27, %r2, 31, %r3;
	mov.u32 	%r4, %ctaid.y;
	shl.b32 	%r28, %r4, 10;
	mov.u32 	%r29, %ctaid.x;
	shl.b32 	%r5, %r29, 11;
	or.b32  	%r30, %r28, %r1;
	add.s32 	%r31, %r30, %r5;
	mad.lo.s32 	%r6, %r27, %r23, %r31;
	setp.eq.s32 	%p1, %r23, 32;
	@%p1 bra 	$L__BB3_5;
	setp.eq.s32 	%p2, %r23, 16;
	@%p2 bra 	$L__BB3_4;
	setp.ne.s32 	%p3, %r23, 8;
	@%p3 bra 	$L__BB3_6;
	shl.b32 	%r47, %r2, 3;
	mov.b32 	%r48, 255;
	shl.b32 	%r228, %r48, %r47;
	shl.b32 	%r49, %r3, 2;
	and.b32  	%r50, %r49, 4064;
	shl.b32 	%r51, %r3, 8;
	and.b32  	%r52, %r51, 1792;
	shl.b32 	%r53, %r4, 7;
	add.s32 	%r54, %r5, %r1;
	add.s32 	%r55, %r54, %r53;
	add.s32 	%r56, %r55, %r50;
	add.s32 	%r229, %r56, %r52;
	bra.uni 	$L__BB3_6;
$L__BB3_4:
	shl.b32 	%r37, %r2, 4;
	mov.b32 	%r38, 65535;
	shl.b32 	%r228, %r38, %r37;
	shl.b32 	%r39, %r3, 1;
	and.b32  	%r40, %r39, 2016;
	shl.b32 	%r41, %r3, 7;
	and.b32  	%r42, %r41, 1920;
	shl.b32 	%r43, %r4, 6;
	add.s32 	%r44, %r5, %r1;
	add.s32 	%r45, %r44, %r43;
	add.s32 	%r46, %r45, %r40;
	add.s32 	%r229, %r46, %r42;
	bra.uni 	$L__BB3_6;
$L__BB3_5:
	shl.b32 	%r33, %r3, 6;
	add.s32 	%r34, %r33, %r1;
	add.s32 	%r35, %r34, %r5;
	shl.b32 	%r36, %r4, 5;
	add.s32 	%r229, %r35, %r36;
	mov.b32 	%r228, 0;
$L__BB3_6:
	rem.u32 	%r57, %r25, %r24;
	shl.b32 	%r58, %r23, 3;
	rem.u32 	%r59, %r57, %r58;
	shl.b32 	%r60, %r229, 2;
	shr.u32 	%r61, %r59, 2;
	sub.s32 	%r14, %r25, %r61;
	setp.le.u32 	%p4, %r60, %r14;
	mov.u32 	%r62, _ZZ8shuf_endPKjPjjjjE4smem;
	mad.lo.s32 	%r15, %r3, 132, %r62;
	@%p4 bra 	$L__BB3_8;
	shl.b32 	%r66, %r1, 2;
	add.s32 	%r67, %r15, %r66;
	mov.b32 	%r68, 0;
	st.shared.u32 	[%r67], %r68;
	bra.uni 	$L__BB3_9;
$L__BB3_8:
	cvta.to.global.u64 	%rd3, %rd1;
	mul.wide.u32 	%rd4, %r229, 4;
	add.s64 	%rd5, %rd3, %rd4;
	ld.global.nc.u32 	%r63, [%rd5];
	shl.b32 	%r64, %r1, 2;
	add.s32 	%r65, %r15, %r64;
	st.shared.u32 	[%r65], %r63;
$L__BB3_9:
	bar.sync 	0;
	mov.u32 	%r69, _ZZ8shuf_endPKjPjjjjE4smem;
	mad.lo.s32 	%r70, %r1, 132, %r69;
	shl.b32 	%r71, %r3, 2;
	add.s32 	%r16, %r70, %r71;
	ld.shared.u32 	%r230, [%r16];
	shl.b32 	%r72, %r3, 7;
	sub.s32 	%r18, %r15, %r72;
	and.b32  	%r73, %r230, 1;
	setp.eq.b32 	%p5, %r73, 1;
	mov.b32 	%r74, -1;
	vote.sync.ballot.b32 	%r75, %p5, %r74;
	st.shared.u32 	[%r18], %r75;
	shr.u32 	%r76, %r230, 1;
	and.b32  	%r77, %r76, 1;
	setp.eq.b32 	%p7, %r77, 1;
	vote.sync.ballot.b32 	%r78, %p7, %r74;
	st.shared.u32 	[%r18+132], %r78;
	shr.u32 	%r79, %r230, 2;
	and.b32  	%r80, %r79, 1;
	setp.eq.b32 	%p9, %r80, 1;
	vote.sync.ballot.b32 	%r81, %p9, %r74;
	st.shared.u32 	[%r18+264], %r81;
	shr.u32 	%r82, %r230, 3;
	and.b32  	%r83, %r82, 1;
	setp.eq.b32 	%p11, %r83, 1;
	vote.sync.ballot.b32 	%r84, %p11, %r74;
	st.shared.u32 	[%r18+396], %r84;
	shr.u32 	%r85, %r230, 4;
	and.b32  	%r86, %r85, 1;
	setp.eq.b32 	%p13, %r86, 1;
	vote.sync.ballot.b32 	%r87, %p13, %r74;
	st.shared.u32 	[%r18+528], %r87;
	shr.u32 	%r88, %r230, 5;
	and.b32  	%r89, %r88, 1;
	setp.eq.b32 	%p15, %r89, 1;
	vote.sync.ballot.b32 	%r90, %p15, %r74;
	st.shared.u32 	[%r18+660], %r90;
	shr.u32 	%r91, %r230, 6;
	and.b32  	%r92, %r91, 1;
	setp.eq.b32 	%p17, %r92, 1;
	vote.sync.ballot.b32 	%r93, %p17, %r74;
	st.shared.u32 	[%r18+792], %r93;
	shr.u32 	%r94, %r230, 7;
	and.b32  	%r95, %r94, 1;
	setp.eq.b32 	%p19, %r95, 1;
	vote.sync.ballot.b32 	%r96, %p19, %r74;
	st.shared.u32 	[%r18+924], %r96;
	shr.u32 	%r97, %r230, 8;
	and.b32  	%r98, %r97, 1;
	setp.eq.b32 	%p21, %r98, 1;
	vote.sync.ballot.b32 	%r99, %p21, %r74;
	st.shared.u32 	[%r18+1056], %r99;
	shr.u32 	%r100, %r230, 9;
	and.b32  	%r101, %r100, 1;
	setp.eq.b32 	%p23, %r101, 1;
	vote.sync.ballot.b32 	%r102, %p23, %r74;
	st.shared.u32 	[%r18+1188], %r102;
	shr.u32 	%r103, %r230, 10;
	and.b32  	%r104, %r103, 1;
	setp.eq.b32 	%p25, %r104, 1;
	vote.sync.ballot.b32 	%r105, %p25, %r74;
	st.shared.u32 	[%r18+1320], %r105;
	shr.u32 	%r106, %r230, 11;
	and.b32  	%r107, %r106, 1;
	setp.eq.b32 	%p27, %r107, 1;
	vote.sync.ballot.b32 	%r108, %p27, %r74;
	st.shared.u32 	[%r18+1452], %r108;
	shr.u32 	%r109, %r230, 12;
	and.b32  	%r110, %r109, 1;
	setp.eq.b32 	%p29, %r110, 1;
	vote.sync.ballot.b32 	%r111, %p29, %r74;
	st.shared.u32 	[%r18+1584], %r111;
	shr.u32 	%r112, %r230, 13;
	and.b32  	%r113, %r112, 1;
	setp.eq.b32 	%p31, %r113, 1;
	vote.sync.ballot.b32 	%r114, %p31, %r74;
	st.shared.u32 	[%r18+1716], %r114;
	shr.u32 	%r115, %r230, 14;
	and.b32  	%r116, %r115, 1;
	setp.eq.b32 	%p33, %r116, 1;
	vote.sync.ballot.b32 	%r117, %p33, %r74;
	st.shared.u32 	[%r18+1848], %r117;
	shr.u32 	%r118, %r230, 15;
	and.b32  	%r119, %r118, 1;
	setp.eq.b32 	%p35, %r119, 1;
	vote.sync.ballot.b32 	%r120, %p35, %r74;
	st.shared.u32 	[%r18+1980], %r120;
	shr.u32 	%r121, %r230, 16;
	and.b32  	%r122, %r121, 1;
	setp.eq.b32 	%p37, %r122, 1;
	vote.sync.ballot.b32 	%r123, %p37, %r74;
	st.shared.u32 	[%r18+2112], %r123;
	shr.u32 	%r124, %r230, 17;
	and.b32  	%r125, %r124, 1;
	setp.eq.b32 	%p39, %r125, 1;
	vote.sync.ballot.b32 	%r126, %p39, %r74;
	st.shared.u32 	[%r18+2244], %r126;
	shr.u32 	%r127, %r230, 18;
	and.b32  	%r128, %r127, 1;
	setp.eq.b32 	%p41, %r128, 1;
	vote.sync.ballot.b32 	%r129, %p41, %r74;
	st.shared.u32 	[%r18+2376], %r129;
	shr.u32 	%r130, %r230, 19;
	and.b32  	%r131, %r130, 1;
	setp.eq.b32 	%p43, %r131, 1;
	vote.sync.ballot.b32 	%r132, %p43, %r74;
	st.shared.u32 	[%r18+2508], %r132;
	shr.u32 	%r133, %r230, 20;
	and.b32  	%r134, %r133, 1;
	setp.eq.b32 	%p45, %r134, 1;
	vote.sync.ballot.b32 	%r135, %p45, %r74;
	st.shared.u32 	[%r18+2640], %r135;
	shr.u32 	%r136, %r230, 21;
	and.b32  	%r137, %r136, 1;
	setp.eq.b32 	%p47, %r137, 1;
	vote.sync.ballot.b32 	%r138, %p47, %r74;
	st.shared.u32 	[%r18+2772], %r138;
	shr.u32 	%r139, %r230, 22;
	and.b32  	%r140, %r139, 1;
	setp.eq.b32 	%p49, %r140, 1;
	vote.sync.ballot.b32 	%r141, %p49, %r74;
	st.shared.u32 	[%r18+2904], %r141;
	shr.u32 	%r142, %r230, 23;
	and.b32  	%r143, %r142, 1;
	setp.eq.b32 	%p51, %r143, 1;
	vote.sync.ballot.b32 	%r144, %p51, %r74;
	st.shared.u32 	[%r18+3036], %r144;
	shr.u32 	%r145, %r230, 24;
	and.b32  	%r146, %r145, 1;
	setp.eq.b32 	%p53, %r146, 1;
	vote.sync.ballot.b32 	%r147, %p53, %r74;
	st.shared.u32 	[%r18+3168], %r147;
	shr.u32 	%r148, %r230, 25;
	and.b32  	%r149, %r148, 1;
	setp.eq.b32 	%p55, %r149, 1;
	vote.sync.ballot.b32 	%r150, %p55, %r74;
	st.shared.u32 	[%r18+3300], %r150;
	shr.u32 	%r151, %r230, 26;
	and.b32  	%r152, %r151, 1;
	setp.eq.b32 	%p57, %r152, 1;
	vote.sync.ballot.b32 	%r153, %p57, %r74;
	st.shared.u32 	[%r18+3432], %r153;
	shr.u32 	%r154, %r230, 27;
	and.b32  	%r155, %r154, 1;
	setp.eq.b32 	%p59, %r155, 1;
	vote.sync.ballot.b32 	%r156, %p59, %r74;
	st.shared.u32 	[%r18+3564], %r156;
	shr.u32 	%r157, %r230, 28;
	and.b32  	%r158, %r157, 1;
	setp.eq.b32 	%p61, %r158, 1;
	vote.sync.ballot.b32 	%r159, %p61, %r74;
	st.shared.u32 	[%r18+3696], %r159;
	shr.u32 	%r160, %r230, 29;
	and.b32  	%r161, %r160, 1;
	setp.eq.b32 	%p63, %r161, 1;
	vote.sync.ballot.b32 	%r162, %p63, %r74;
	st.shared.u32 	[%r18+3828], %r162;
	shr.u32 	%r163, %r230, 30;
	and.b32  	%r164, %r163, 1;
	setp.eq.b32 	%p65, %r164, 1;
	vote.sync.ballot.b32 	%r165, %p65, %r74;
	st.shared.u32 	[%r18+3960], %r165;
	shr.u32 	%r166, %r230, 31;
	and.b32  	%r167, %r166, 1;
	setp.eq.b32 	%p67, %r167, 1;
	vote.sync.ballot.b32 	%r168, %p67, %r74;
	st.shared.u32 	[%r18+4092], %r168;
	bar.sync 	0;
	shl.b32 	%r169, %r6, 2;
	setp.ge.u32 	%p69, %r169, %r14;
	@%p69 bra 	$L__BB3_17;
	setp.eq.s32 	%p70, %r23, 32;
	@%p70 bra 	$L__BB3_15;
	setp.eq.s32 	%p71, %r23, 16;
	@%p71 bra 	$L__BB3_14;
	setp.ne.s32 	%p72, %r23, 8;
	@%p72 bra 	$L__BB3_16;
	shl.b32 	%r184, %r1, 2;
	and.b32  	%r185, %r184, 28;
	and.b32  	%r186, %r2, 3;
	or.b32  	%r187, %r185, %r186;
	mad.lo.s32 	%r188, %r187, 132, %r18;
	ld.shared.u32 	%r189, [%r188];
	and.b32  	%r190, %r189, %r228;
	setp.lt.u32 	%p73, %r1, 8;
	shl.b32 	%r191, %r2, 3;
	selp.b32 	%r192, 0, %r191, %p73;
	shr.u32 	%r193, %r190, %r192;
	add.s32 	%r194, %r2, 1;
	and.b32  	%r195, %r194, 3;
	or.b32  	%r196, %r185, %r195;
	mad.lo.s32 	%r197, %r196, 132, %r18;
	ld.shared.u32 	%r198, [%r197];
	and.b32  	%r199, %r198, %r228;
	setp.gt.u32 	%p74, %r2, 1;
	sub.s32 	%r200, 8, %r191;
	shl.b32 	%r201, %r199, %r200;
	add.s32 	%r202, %r191, -8;
	shr.u32 	%r203, %r199, %r202;
	selp.b32 	%r204, %r203, %r201, %p74;
	or.b32  	%r205, %r204, %r193;
	xor.b32  	%r206, %r186, 2;
	or.b32  	%r207, %r185, %r206;
	mad.lo.s32 	%r208, %r207, 132, %r18;
	ld.shared.u32 	%r209, [%r208];
	and.b32  	%r210, %r209, %r228;
	setp.gt.u32 	%p75, %r2, 2;
	sub.s32 	%r211, 16, %r191;
	shl.b32 	%r212, %r210, %r211;
	add.s32 	%r213, %r191, -16;
	shr.u32 	%r214, %r210, %r213;
	selp.b32 	%r215, %r214, %r212, %p75;
	or.b32  	%r216, %r215, %r205;
	add.s32 	%r217, %r2, -1;
	and.b32  	%r218, %r217, 3;
	or.b32  	%r219, %r185, %r218;
	mad.lo.s32 	%r220, %r219, 132, %r18;
	ld.shared.u32 	%r221, [%r220];
	and.b32  	%r222, %r221, %r228;
	setp.gt.u32 	%p76, %r2, 3;
	sub.s32 	%r223, 24, %r191;
	shl.b32 	%r224, %r222, %r223;
	add.s32 	%r225, %r191, -24;
	shr.u32 	%r226, %r222, %r225;
	selp.b32 	%r227, %r226, %r224, %p76;
	or.b32  	%r230, %r227, %r216;
	bra.uni 	$L__BB3_16;
$L__BB3_14:
	shl.b32 	%r170, %r1, 1;
	and.b32  	%r171, %r170, 30;
	mad.lo.s32 	%r173, %r171, 132, %r69;
	add.s32 	%r175, %r173, %r71;
	ld.shared.u32 	%r176, [%r175];
	and.b32  	%r177, %r176, %r228;
	shl.b32 	%r178, %r2, 4;
	shr.u32 	%r179, %r177, %r178;
	ld.shared.u32 	%r180, [%r175+132];
	and.b32  	%r181, %r180, %r228;
	sub.s32 	%r182, 16, %r178;
	shl.b32 	%r183, %r181, %r182;
	or.b32  	%r230, %r183, %r179;
	bra.uni 	$L__BB3_16;
$L__BB3_15:
	ld.shared.u32 	%r230, [%r16];
$L__BB3_16:
	cvta.to.global.u64 	%rd6, %rd2;
	mul.wide.u32 	%rd7, %r6, 4;
	add.s64 	%rd8, %rd6, %rd7;
	st.global.u32 	[%rd8], %r230;
$L__BB3_17:
	ret;

}


// ===== COMPILED SASS (sm_100) =====

	.target	sm_100

	.elftype	@"ET_EXEC"


//--------------------- .note.nv.tkinfo           --------------------------
	.section	.note.nv.tkinfo,"",@"SHT_NOTE"
	.sectionflags	@"SHF_NOTE_NV_TKINFO"
	.tkinfo
        /*0018*/ 	.word	0x00000002
        /*0030*/ 	.string	""
        /*0030*/ 	.string	"ptxas"
        /*0030*/ 	.string	"Cuda compilation tools, release 13.0, V13.0.88"
        /*0030*/ 	.string	"Build cuda_13.0.r13.0/compiler.36424714_0"
        /*0030*/ 	.string	"-arch sm_100 -m 64 "



//--------------------- .note.nv.cuinfo           --------------------------
	.section	.note.nv.cuinfo,"",@"SHT_NOTE"
	.sectionflags	@"SHF_NOTE_NV_CUINFO"
        /*0018*/ 	.short	0x0002
        /*001a*/ 	.short	0x0064
        /*001c*/ 	.short	0x0082
	.zero		2


//--------------------- .nv.info                  --------------------------
	.section	.nv.info,"",@"SHT_CUDA_INFO"
	.align	4


	//----- nvinfo : EIATTR_REGCOUNT
	.align		4
        /*0000*/ 	.byte	0x04, 0x2f
        /*0002*/ 	.short	(.L_1 - .L_0)
	.align		4
.L_0:
        /*0004*/ 	.word	index@(_Z12shuf_8192_32PKjPj)
        /*0008*/ 	.word	0x00000020


	//----- nvinfo : EIATTR_FRAME_SIZE
	.align		4
.L_1:
        /*000c*/ 	.byte	0x04, 0x11
        /*000e*/ 	.short	(.L_3 - .L_2)
	.align		4
.L_2:
        /*0010*/ 	.word	index@(_Z12shuf_8192_32PKjPj)
        /*0014*/ 	.word	0x00000000


	//----- nvinfo : EIATTR_REGCOUNT
	.align		4
.L_3:
        /*0018*/ 	.byte	0x04, 0x2f
        /*001a*/ 	.short	(.L_5 - .L_4)
	.align		4
.L_4:
        /*001c*/ 	.word	index@(_Z12shuf_8192_16PKjPj)
        /*0020*/ 	.word	0x00000020


	//----- nvinfo : EIATTR_FRAME_SIZE
	.align		4
.L_5:
        /*0024*/ 	.byte	0x04, 0x11
        /*0026*/ 	.short	(.L_7 - .L_6)
	.align		4
.L_6:
        /*0028*/ 	.word	index@(_Z12shuf_8192_16PKjPj)
        /*002c*/ 	.word	0x00000000


	//----- nvinfo : EIATTR_REGCOUNT
	.align		4
.L_7:
        /*0030*/ 	.byte	0x04, 0x2f
        /*0032*/ 	.short	(.L_9 - .L_8)
	.align		4
.L_8:
        /*0034*/ 	.word	index@(_Z11shuf_8192_8PKjPj)
        /*0038*/ 	.word	0x00000020


	//----- nvinfo : EIATTR_FRAME_SIZE
	.align		4
.L_9:
        /*003c*/ 	.byte	0x04, 0x11
        /*003e*/ 	.short	(.L_11 - .L_10)
	.align		4
.L_10:
        /*0040*/ 	.word	index@(_Z11shuf_8192_8PKjPj)
        /*0044*/ 	.word	0x00000000


	//----- nvinfo : EIATTR_REGCOUNT
	.align		4
.L_11:
        /*0048*/ 	.byte	0x04, 0x2f
        /*004a*/ 	.short	(.L_13 - .L_12)
	.align		4
.L_12:
        /*004c*/ 	.word	index@(_Z8shuf_endPKjPjjjj)
        /*0050*/ 	.word	0x00000028


	//----- nvinfo : EIATTR_FRAME_SIZE
	.align		4
.L_13:
        /*0054*/ 	.byte	0x04, 0x11
        /*0056*/ 	.short	(.L_15 - .L_14)
	.align		4
.L_14:
        /*0058*/ 	.word	index@(_Z8shuf_endPKjPjjjj)
        /*005c*/ 	.word	0x00000000


	//----- nvinfo : EIATTR_MIN_STACK_SIZE
	.align		4
.L_15:
        /*0060*/ 	.byte	0x04, 0x12
        /*0062*/ 	.short	(.L_17 - .L_16)
	.align		4
.L_16:
        /*0064*/ 	.word	index@(_Z8shuf_endPKjPjjjj)
        /*0068*/ 	.word	0x00000000


	//----- nvinfo : EIATTR_MIN_STACK_SIZE
	.align		4
.L_17:
        /*006c*/ 	.byte	0x04, 0x12
        /*006e*/ 	.short	(.L_19 - .L_18)
	.align		4
.L_18:
        /*0070*/ 	.word	index@(_Z11shuf_8192_8PKjPj)
        /*0074*/ 	.word	0x00000000


	//----- nvinfo : EIATTR_MIN_STACK_SIZE
	.align		4
.L_19:
        /*0078*/ 	.byte	0x04, 0x12
        /*007a*/ 	.short	(.L_21 - .L_20)
	.align		4
.L_20:
        /*007c*/ 	.word	index@(_Z12shuf_8192_16PKjPj)
        /*0080*/ 	.word	0x00000000


	//----- nvinfo : EIATTR_MIN_STACK_SIZE
	.align		4
.L_21:
        /*0084*/ 	.byte	0x04, 0x12
        /*0086*/ 	.short	(.L_23 - .L_22)
	.align		4
.L_22:
        /*0088*/ 	.word	index@(_Z12shuf_8192_32PKjPj)
        /*008c*/ 	.word	0x00000000
.L_23:


//--------------------- .nv.compat                --------------------------
	.section	.nv.compat,"",@"SHT_CUDA_COMPAT_INFO"
	.align	4
        /*0000*/ 	.byte	0x02, 0x09, 0x00, 0x00, 0x02, 0x02, 0x01, 0x00, 0x02, 0x05, 0x05, 0x00, 0x03, 0x07, 0x01, 0x01
        /*0010*/ 	.byte	0x02, 0x03, 0x00, 0x00, 0x02, 0x06, 0x01, 0x00, 0x04, 0x0b, 0x08, 0x00, 0x09, 0x00, 0x00, 0x00
        /*0020*/ 	.byte	0x00, 0x00, 0x00, 0x00


//--------------------- .nv.info._Z8shuf_endPKjPjjjj --------------------------
	.section	.nv.info._Z8shuf_endPKjPjjjj,"",@"SHT_CUDA_INFO"
	.sectionflags	@""
	.align	4


	//----- nvinfo : EIATTR_CUDA_API_VERSION
	.align		4
        /*0000*/ 	.byte	0x04, 0x37
        /*0002*/ 	.short	(.L_25 - .L_24)
.L_24:
        /*0004*/ 	.word	0x00000082


	//----- nvinfo : EIATTR_KPARAM_INFO
	.align		4
.L_25:
        /*0008*/ 	.byte	0x04, 0x17
        /*000a*/ 	.short	(.L_27 - .L_26)
.L_26:
        /*000c*/ 	.word	0x00000000
        /*0010*/ 	.short	0x0004
        /*0012*/ 	.short	0x0018
        /*0014*/ 	.byte	0x00, 0xf0, 0x11, 0x00


	//----- nvinfo : EIATTR_KPARAM_INFO
	.align		4
.L_27:
        /*0018*/ 	.byte	0x04, 0x17
        /*001a*/ 	.short	(.L_29 - .L_28)
.L_28:
        /*001c*/ 	.word	0x00000000
        /*0020*/ 	.short	0x0003
        /*0022*/ 	.short	0x0014
        /*0024*/ 	.byte	0x00, 0xf0, 0x11, 0x00


	//----- nvinfo : EIATTR_KPARAM_INFO
	.align		4
.L_29:
        /*0028*/ 	.byte	0x04, 0x17
        /*002a*/ 	.short	(.L_31 - .L_30)
.L_30:
        /*002c*/ 	.word	0x00000000
        /*0030*/ 	.short	0x0002
        /*0032*/ 	.short	0x0010
        /*0034*/ 	.byte	0x00, 0xf0, 0x11, 0x00


	//----- nvinfo : EIATTR_KPARAM_INFO
	.align		4
.L_31:
        /*0038*/ 	.byte	0x04, 0x17
        /*003a*/ 	.short	(.L_33 - .L_32)
.L_32:
        /*003c*/ 	.word	0x00000000
        /*0040*/ 	.short	0x0001
        /*0042*/ 	.short	0x0008
        /*0044*/ 	.byte	0x00, 0xf5, 0x21, 0x00


	//----- nvinfo : EIATTR_KPARAM_INFO
	.align		4
.L_33:
        /*0048*/ 	.byte	0x04, 0x17
        /*004a*/ 	.short	(.L_35 - .L_34)
.L_34:
        /*004c*/ 	.word	0x00000000
        /*0050*/ 	.short	0x0000
        /*0052*/ 	.short	0x0000
        /*0054*/ 	.byte	0x00, 0xf5, 0x21, 0x00


	//----- nvinfo : EIATTR_SPARSE_MMA_MASK
	.align		4
.L_35:
        /*0058*/ 	.byte	0x03, 0x50
        /*005a*/ 	.short	0x0000


	//----- nvinfo : EIATTR_MAXREG_COUNT
	.align		4
        /*005c*/ 	.byte	0x03, 0x1b
        /*005e*/ 	.short	0x00ff


	//----- nvinfo : EIATTR_NUM_BARRIERS
	.align		4
        /*0060*/ 	.byte	0x02, 0x4c
        /*0062*/ 	.byte	0x01
	.zero		1


	//----- nvinfo : EIATTR_MERCURY_ISA_VERSION
	.align		4
        /*0064*/ 	.byte	0x03, 0x5f
        /*0066*/ 	.short	0x0101


	//----- nvinfo : EIATTR_COOP_GROUP_MASK_REGIDS
	.align		4
        /*0068*/ 	.byte	0x04, 0x29
        /*006a*/ 	.short	(.L_37 - .L_36)


	//   ....[0]....
.L_36:
        /*006c*/ 	.word	0xffffffff


	//   ....[1]....
        /*0070*/ 	.word	0xffffffff


	//   ....[2]....
        /*0074*/ 	.word	0xffffffff


	//   ....[3]....
        /*0078*/ 	.word	0xffffffff


	//   ....[4]....
        /*007c*/ 	.word	0xffffffff


	//   ....[5]....
        /*0080*/ 	.word	0xffffffff


	//   ....[6]....
        /*0084*/ 	.word	0xffffffff


	//   ....[7]....
        /*0088*/ 	.word	0xffffffff


	//   ....[8]....
        /*008c*/ 	.word	0xffffffff


	//   ....[9]....
        /*0090*/ 	.word	0xffffffff


	//   ....[10]....
        /*0094*/ 	.word	0xffffffff


	//   ....[11]....
        /*0098*/ 	.word	0xffffffff


	//   ....[12]....
        /*009c*/ 	.word	0xffffffff


	//   ....[13]....
        /*00a0*/ 	.word	0xffffffff


	//   ....[14]....
        /*00a4*/ 	.word	0xffffffff


	//   ....[15]....
        /*00a8*/ 	.word	0xffffffff


	//   ....[16]....
        /*00ac*/ 	.word	0xffffffff


	//   ....[17]....
        /*00b0*/ 	.word	0xffffffff


	//   ....[18]....
        /*00b4*/ 	.word	0xffffffff


	//   ....[19]....
        /*00b8*/ 	.word	0xffffffff


	//   ....[20]....
        /*00bc*/ 	.word	0xffffffff


	//   ....[21]....
        /*00c0*/ 	.word	0xffffffff


	//   ....[22]....
        /*00c4*/ 	.word	0xffffffff


	//   ....[23]....
        /*00c8*/ 	.word	0xffffffff


	//   ....[24]....
        /*00cc*/ 	.word	0xffffffff


	//   ....[25]....
        /*00d0*/ 	.word	0xffffffff


	//   ....[26]....
        /*00d4*/ 	.word	0xffffffff


	//   ....[27]....
        /*00d8*/ 	.word	0xffffffff


	//   ....[28]....
        /*00dc*/ 	.word	0xffffffff


	//   ....[29]....
        /*00e0*/ 	.word	0xffffffff


	//   ....[30]....
        /*00e4*/ 	.word	0xffffffff


	//   ....[31]....
        /*00e8*/ 	.word	0xffffffff


	//----- nvinfo : EIATTR_COOP_GROUP_INSTR_OFFSETS
	.align		4
.L_37:
        /*00ec*/ 	.byte	0x04, 0x28
        /*00ee*/ 	.short	(.L_39 - .L_38)


	//   ....[0]....
.L_38:
        /*00f0*/ 	.word	0x00000900


	//   ....[1]....
        /*00f4*/ 	.word	0x00000950


	//   ....[2]....
        /*00f8*/ 	.word	0x000009a0


	//   ....[3]....
        /*00fc*/ 	.word	0x000009f0


	//   ....[4]....
        /*0100*/ 	.word	0x00000a40


	//   ....[5]....
        /*0104*/ 	.word	0x00000a90


	//   ....[6]....
        /*0108*/ 	.word	0x00000ae0


	//   ....[7]....
        /*010c*/ 	.word	0x00000b30


	//   ....[8]....
        /*0110*/ 	.word	0x00000b80


	//   ....[9]....
        /*0114*/ 	.word	0x00000bc0


	//   ....[10]....
        /*0118*/ 	.word	0x00000c00


	//   ....[11]....
        /*011c*/ 	.word	0x00000c40


	//   ....[12]....
        /*0120*/ 	.word	0x00000ca0


	//   ....[13]....
        /*0124*/ 	.word	0x00000cc0


	//   ....[14]....
        /*0128*/ 	.word	0x00000d30


	//   ....[15]....
        /*012c*/ 	.word	0x00000d90


	//   ....[16]....
        /*0130*/ 	.word	0x00000db0


	//   ....[17]....
        /*0134*/ 	.word	0x00000e40


	//   ....[18]....
        /*0138*/ 	.word	0x00000e80


	//   ....[19]....
        /*013c*/ 	.word	0x00000e90


	//   ....[20]....
        /*0140*/ 	.word	0x00000f50


	//   ....[21]....
        /*0144*/ 	.word	0x00000f70


	//   ....[22]....
        /*0148*/ 	.word	0x00000ff0


	//   ....[23]....
        /*014c*/ 	.word	0x00001010


	//   ....[24]....
        /*0150*/ 	.word	0x00001030


	//   ....[25]....
        /*0154*/ 	.word	0x00001070


	//   ....[26]....
        /*0158*/ 	.word	0x00001090


	//   ....[27]....
        /*015c*/ 	.word	0x000010b0


	//   ....[28]....
        /*0160*/ 	.word	0x000010d0


	//   ....[29]....
        /*0164*/ 	.word	0x000010e0


	//   ....[30]....
        /*0168*/ 	.word	0x00001100


	//   ....[31]....
        /*016c*/ 	.word	0x00001110


	//----- nvinfo : EIATTR_VRC_CTA_INIT_COUNT
	.align		4
.L_39:
        /*0170*/ 	.byte	0x02, 0x4a
	.zero		1
	.zero		1


	//----- nvinfo : EIATTR_EXIT_INSTR_OFFSETS
	.align		4
        /*0174*/ 	.byte	0x04, 0x1c
        /*0176*/ 	.short	(.L_41 - .L_40)


	//   ....[0]....
.L_40:
        /*0178*/ 	.word	0x00001190


	//   ....[1]....
        /*017c*/ 	.word	0x000015d0


	//----- nvinfo : EIATTR_CBANK_PARAM_SIZE
	.align		4
.L_41:
        /*0180*/ 	.byte	0x03, 0x19
        /*0182*/ 	.short	0x001c


	//----- nvinfo : EIATTR_PARAM_CBANK
	.align		4
        /*0184*/ 	.byte	0x04, 0x0a
        /*0186*/ 	.short	(.L_43 - .L_42)
	.align		4
.L_42:
        /*0188*/ 	.word	index@(.nv.constant0._Z8shuf_endPKjPjjjj)
        /*018c*/ 	.short	0x0380
        /*018e*/ 	.short	0x001c


	//----- nvinfo : EIATTR_SW_WAR
	.align		4
.L_43:
        /*0190*/ 	.byte	0x04, 0x36
        /*0192*/ 	.short	(.L_45 - .L_44)
.L_44:
        /*0194*/ 	.word	0x00000008
.L_45:


//--------------------- .nv.info._Z11shuf_8192_8PKjPj --------------------------
	.section	.nv.info._Z11shuf_8192_8PKjPj,"",@"SHT_CUDA_INFO"
	.sectionflags	@""
	.align	4


	//----- nvinfo : EIATTR_CUDA_API_VERSION
	.align		4
        /*0000*/ 	.byte	0x04, 0x37
        /*0002*/ 	.short	(.L_47 - .L_46)
.L_46:
        /*0004*/ 	.word	0x00000082


	//----- nvinfo : EIATTR_KPARAM_INFO
	.align		4
.L_47:
        /*0008*/ 	.byte	0x04, 0x17
        /*000a*/ 	.short	(.L_49 - .L_48)
.L_48:
        /*000c*/ 	.word	0x00000000
        /*0010*/ 	.short	0x0001
        /*0012*/ 	.short	0x0008
        /*0014*/ 	.byte	0x00, 0xf5, 0x21, 0x00


	//----- nvinfo : EIATTR_KPARAM_INFO
	.align		4
.L_49:
        /*0018*/ 	.byte	0x04, 0x17
        /*001a*/ 	.short	(.L_51 - .L_50)
.L_50:
        /*001c*/ 	.word	0x00000000
        /*0020*/ 	.short	0x0000
        /*0022*/ 	.short	0x0000
        /*0024*/ 	.byte	0x00, 0xf5, 0x21, 0x00


	//----- nvinfo : EIATTR_SPARSE_MMA_MASK
	.align		4
.L_51:
        /*0028*/ 	.byte	0x03, 0x50
        /*002a*/ 	.short	0x0000


	//----- nvinfo : EIATTR_MAXREG_COUNT
	.align		4
        /*002c*/ 	.byte	0x03, 0x1b
        /*002e*/ 	.short	0x00ff


	//----- nvinfo : EIATTR_NUM_BARRIERS
	.align		4
        /*0030*/ 	.byte	0x02, 0x4c
        /*0032*/ 	.byte	0x01
	.zero		1


	//----- nvinfo : EIATTR_MERCURY_ISA_VERSION
	.align		4
        /*0034*/ 	.byte	0x03, 0x5f
        /*0036*/ 	.short	0x0101


	//----- nvinfo : EIATTR_COOP_GROUP_MASK_REGIDS
	.align		4
        /*0038*/ 	.byte	0x04, 0x29
        /*003a*/ 	.short	(.L_53 - .L_52)


	//   ....[0]....
.L_52:
        /*003c*/ 	.word	0xffffffff


	//   ....[1]....
        /*0040*/ 	.word	0xffffffff


	//   ....[2]....
        /*0044*/ 	.word	0xffffffff


	//   ....[3]....
        /*0048*/ 	.word	0xffffffff


	//   ....[4]....
        /*004c*/ 	.word	0xffffffff


	//   ....[5]....
        /*0050*/ 	.word	0xffffffff


	//   ....[6]....
        /*0054*/ 	.word	0xffffffff


	//   ....[7]....
        /*0058*/ 	.word	0xffffffff


	//   ....[8]....
        /*005c*/ 	.word	0xffffffff


	//   ....[9]....
        /*0060*/ 	.word	0xffffffff


	//   ....[10]....
        /*0064*/ 	.word	0xffffffff


	//   ....[11]....
        /*0068*/ 	.word	0xffffffff


	//   ....[12]....
        /*006c*/ 	.word	0xffffffff


	//   ....[13]....
        /*0070*/ 	.word	0xffffffff


	//   ....[14]....
        /*0074*/ 	.word	0xffffffff


	//   ....[15]....
        /*0078*/ 	.word	0xffffffff


	//   ....[16]....
        /*007c*/ 	.word	0xffffffff


	//   ....[17]....
        /*0080*/ 	.word	0xffffffff


	//   ....[18]....
        /*0084*/ 	.word	0xffffffff


	//   ....[19]....
        /*0088*/ 	.word	0xffffffff


	//   ....[20]....
        /*008c*/ 	.word	0xffffffff


	//   ....[21]....
        /*0090*/ 	.word	0xffffffff


	//   ....[22]....
        /*0094*/ 	.word	0xffffffff


	//   ....[23]....
        /*0098*/ 	.word	0xffffffff


	//   ....[24]....
        /*009c*/ 	.word	0xffffffff


	//   ....[25]....
        /*00a0*/ 	.word	0xffffffff


	//   ....[26]....
        /*00a4*/ 	.word	0xffffffff


	//   ....[27]....
        /*00a8*/ 	.word	0xffffffff


	//   ....[28]....
        /*00ac*/ 	.word	0xffffffff


	//   ....[29]....
        /*00b0*/ 	.word	0xffffffff


	//   ....[30]....
        /*00b4*/ 	.word	0xffffffff


	//   ....[31]....
        /*00b8*/ 	.word	0xffffffff


	//----- nvinfo : EIATTR_COOP_GROUP_INSTR_OFFSETS
	.align		4
.L_53:
        /*00bc*/ 	.byte	0x04, 0x28
        /*00be*/ 	.short	(.L_55 - .L_54)


	//   ....[0]....
.L_54:
        /*00c0*/ 	.word	0x00000350


	//   ....[1]....
        /*00c4*/ 	.word	0x000003a0


	//   ....[2]....
        /*00c8*/ 	.word	0x000003b0


	//   ....[3]....
        /*00cc*/ 	.word	0x00000410


	//   ....[4]....
        /*00d0*/ 	.word	0x00000440


	//   ....[5]....
        /*00d4*/ 	.word	0x00000480


	//   ....[6]....
        /*00d8*/ 	.word	0x000004d0


	//   ....[7]....
        /*00dc*/ 	.word	0x00000500


	//   ....[8]....
        /*00e0*/ 	.word	0x00000540


	//   ....[9]....
        /*00e4*/ 	.word	0x00000590


	//   ....[10]....
        /*00e8*/ 	.word	0x000005c0


	//   ....[11]....
        /*00ec*/ 	.word	0x00000600


	//   ....[12]....
        /*00f0*/ 	.word	0x00000650


	//   ....[13]....
        /*00f4*/ 	.word	0x00000680


	//   ....[14]....
        /*00f8*/ 	.word	0x000006d0


	//   ....[15]....
        /*00fc*/ 	.word	0x00000710


	//   ....[16]....
        /*0100*/ 	.word	0x00000730


	//   ....[17]....
        /*0104*/ 	.word	0x00000770


	//   ....[18]....
        /*0108*/ 	.word	0x000007a0


	//   ....[19]....
        /*010c*/ 	.word	0x00000800


	//   ....[20]....
        /*0110*/ 	.word	0x00000860


	//   ....[21]....
        /*0114*/ 	.word	0x000008b0


	//   ....[22]....
        /*0118*/ 	.word	0x000008e0


	//   ....[23]....
        /*011c*/ 	.word	0x00000920


	//   ....[24]....
        /*0120*/ 	.word	0x00000950


	//   ....[25]....
        /*0124*/ 	.word	0x000009e0


	//   ....[26]....
        /*0128*/ 	.word	0x00000a00


	//   ....[27]....
        /*012c*/ 	.word	0x00000a10


	//   ....[28]....
        /*0130*/ 	.word	0x00000a30


	//   ....[29]....
        /*0134*/ 	.word	0x00000a40


	//   ....[30]....
        /*0138*/ 	.word	0x00000a60


	//   ....[31]....
        /*013c*/ 	.word	0x00000b10


	//----- nvinfo : EIATTR_VRC_CTA_INIT_COUNT
	.align		4
.L_55:
        /*0140*/ 	.byte	0x02, 0x4a
	.zero		1
	.zero		1


	//----- nvinfo : EIATTR_EXIT_INSTR_OFFSETS
	.align		4
        /*0144*/ 	.byte	0x04, 0x1c
        /*0146*/ 	.short	(.L_57 - .L_56)


	//   ....[0]....
.L_56:
        /*0148*/ 	.word	0x00000f10


	//----- nvinfo : EIATTR_CBANK_PARAM_SIZE
	.align		4
.L_57:
        /*014c*/ 	.byte	0x03, 0x19
        /*014e*/ 	.short	0x0010


	//----- nvinfo : EIATTR_PARAM_CBANK
	.align		4
        /*0150*/ 	.byte	0x04, 0x0a
        /*0152*/ 	.short	(.L_59 - .L_58)
	.align		4
.L_58:
        /*0154*/ 	.word	index@(.nv.constant0._Z11shuf_8192_8PKjPj)
        /*0158*/ 	.short	0x0380
        /*015a*/ 	.short	0x0010


	//----- nvinfo : EIATTR_SW_WAR
	.align		4
.L_59:
        /*015c*/ 	.byte	0x04, 0x36
        /*015e*/ 	.short	(.L_61 - .L_60)
.L_60:
        /*0160*/ 	.word	0x00000008
.L_61:


//--------------------- .nv.info._Z12shuf_8192_16PKjPj --------------------------
	.section	.nv.info._Z12shuf_8192_16PKjPj,"",@"SHT_CUDA_INFO"
	.sectionflags	@""
	.align	4


	//----- nvinfo : EIATTR_CUDA_API_VERSION
	.align		4
        /*0000*/ 	.byte	0x04, 0x37
        /*0002*/ 	.short	(.L_63 - .L_62)
.L_62:
        /*0004*/ 	.word	0x00000082


	//----- nvinfo : EIATTR_KPARAM_INFO
	.align		4
.L_63:
        /*0008*/ 	.byte	0x04, 0x17
        /*000a*/ 	.short	(.L_65 - .L_64)
.L_64:
        /*000c*/ 	.word	0x00000000
        /*0010*/ 	.short	0x0001
        /*0012*/ 	.short	0x0008
        /*0014*/ 	.byte	0x00, 0xf5, 0x21, 0x00


	//----- nvinfo : EIATTR_KPARAM_INFO
	.align		4
.L_65:
        /*0018*/ 	.byte	0x04, 0x17
        /*001a*/ 	.short	(.L_67 - .L_66)
.L_66:
        /*001c*/ 	.word	0x00000000
        /*0020*/ 	.short	0x0000
        /*0022*/ 	.short	0x0000
        /*0024*/ 	.byte	0x00, 0xf5, 0x21, 0x00


	//----- nvinfo : EIATTR_SPARSE_MMA_MASK
	.align		4
.L_67:
        /*0028*/ 	.byte	0x03, 0x50
        /*002a*/ 	.short	0x0000


	//----- nvinfo : EIATTR_MAXREG_COUNT
	.align		4
        /*002c*/ 	.byte	0x03, 0x1b
        /*002e*/ 	.short	0x00ff


	//----- nvinfo : EIATTR_NUM_BARRIERS
	.align		4
        /*0030*/ 	.byte	0x02, 0x4c
        /*0032*/ 	.byte	0x01
	.zero		1


	//----- nvinfo : EIATTR_MERCURY_ISA_VERSION
	.align		4
        /*0034*/ 	.byte	0x03, 0x5f
        /*0036*/ 	.short	0x0101


	//----- nvinfo : EIATTR_COOP_GROUP_MASK_REGIDS
	.align		4
        /*0038*/ 	.byte	0x04, 0x29
        /*003a*/ 	.short	(.L_69 - .L_68)


	//   ....[0]....
.L_68:
        /*003c*/ 	.word	0xffffffff


	//   ....[1]....
        /*0040*/ 	.word	0xffffffff


	//   ....[2]....
        /*0044*/ 	.word	0xffffffff


	//   ....[3]....
        /*0048*/ 	.word	0xffffffff


	//   ....[4]....
        /*004c*/ 	.word	0xffffffff


	//   ....[5]....
        /*0050*/ 	.word	0xffffffff


	//   ....[6]....
        /*0054*/ 	.word	0xffffffff


	//   ....[7]....
        /*0058*/ 	.word	0xffffffff


	//   ....[8]....
        /*005c*/ 	.word	0xffffffff


	//   ....[9]....
        /*0060*/ 	.word	0xffffffff


	//   ....[10]....
        /*0064*/ 	.word	0xffffffff


	//   ....[11]....
        /*0068*/ 	.word	0xffffffff


	//   ....[12]....
        /*006c*/ 	.word	0xffffffff


	//   ....[13]....
        /*0070*/ 	.word	0xffffffff


	//   ....[14]....
        /*0074*/ 	.word	0xffffffff


	//   ....[15]....
        /*0078*/ 	.word	0xffffffff


	//   ....[16]....
        /*007c*/ 	.word	0xffffffff


	//   ....[17]....
        /*0080*/ 	.word	0xffffffff


	//   ....[18]....
        /*0084*/ 	.word	0xffffffff


	//   ....[19]....
        /*0088*/ 	.word	0xffffffff


	//   ....[20]....
        /*008c*/ 	.word	0xffffffff


	//   ....[21]....
        /*0090*/ 	.word	0xffffffff


	//   ....[22]....
        /*0094*/ 	.word	0xffffffff


	//   ....[23]....
        /*0098*/ 	.word	0xffffffff


	//   ....[24]....
        /*009c*/ 	.word	0xffffffff


	//   ....[25]....
        /*00a0*/ 	.word	0xffffffff


	//   ....[26]....
        /*00a4*/ 	.word	0xffffffff


	//   ....[27]....
        /*00a8*/ 	.word	0xffffffff


	//   ....[28]....
        /*00ac*/ 	.word	0xffffffff


	//   ....[29]....
        /*00b0*/ 	.word	0xffffffff


	//   ....[30]....
        /*00b4*/ 	.word	0xffffffff


	//   ....[31]....
        /*00b8*/ 	.word	0xffffffff


	//----- nvinfo : EIATTR_COOP_GROUP_INSTR_OFFSETS
	.align		4
.L_69:
        /*00bc*/ 	.byte	0x04, 0x28
        /*00be*/ 	.short	(.L_71 - .L_70)


	//   ....[0]....
.L_70:
        /*00c0*/ 	.word	0x00000350


	//   ....[1]....
        /*00c4*/ 	.word	0x000003e0


	//   ....[2]....
        /*00c8*/ 	.word	0x000003f0


	//   ....[3]....
        /*00cc*/ 	.word	0x00000460


	//   ....[4]....
        /*00d0*/ 	.word	0x000004d0


	//   ....[5]....
        /*00d4*/ 	.word	0x000004e0


	//   ....[6]....
        /*00d8*/ 	.word	0x00000540


	//   ....[7]....
        /*00dc*/ 	.word	0x000005d0


	//   ....[8]....
        /*00e0*/ 	.word	0x00000610


	//   ....[9]....
        /*00e4*/ 	.word	0x00000660


	//   ....[10]....
        /*00e8*/ 	.word	0x000006c0


	//   ....[11]....
        /*00ec*/ 	.word	0x00000700


	//   ....[12]....
        /*00f0*/ 	.word	0x00000760


	//   ....[13]....
        /*00f4*/ 	.word	0x000007b0


	//   ....[14]....
        /*00f8*/ 	.word	0x000007f0


	//   ....[15]....
        /*00fc*/ 	.word	0x00000850


	//   ....[16]....
        /*0100*/ 	.word	0x00000890


	//   ....[17]....
        /*0104*/ 	.word	0x000008b0


	//   ....[18]....
        /*0108*/ 	.word	0x00000900


	//   ....[19]....
        /*010c*/ 	.word	0x00000920


	//   ....[20]....
        /*0110*/ 	.word	0x00000990


	//   ....[21]....
        /*0114*/ 	.word	0x000009d0


	//   ....[22]....
        /*0118*/ 	.word	0x00000a00


	//   ....[23]....
        /*011c*/ 	.word	0x00000a50


	//   ....[24]....
        /*0120*/ 	.word	0x00000a70


	//   ....[25]....
        /*0124*/ 	.word	0x00000b00


	//   ....[26]....
        /*0128*/ 	.word	0x00000b20


	//   ....[27]....
        /*012c*/ 	.word	0x00000b40


	//   ....[28]....
        /*0130*/ 	.word	0x00000b50


	//   ....[29]....
        /*0134*/ 	.word	0x00000b70


	//   ....[30]....
        /*0138*/ 	.word	0x00000b90


	//   ....[31]....
        /*013c*/ 	.word	0x00000be0


	//----- nvinfo : EIATTR_VRC_CTA_INIT_COUNT
	.align		4
.L_71:
        /*0140*/ 	.byte	0x02, 0x4a
	.zero		1
	.zero		1


	//----- nvinfo : EIATTR_EXIT_INSTR_OFFSETS
	.align		4
        /*0144*/ 	.byte	0x04, 0x1c
        /*0146*/ 	.short	(.L_73 - .L_72)


	//   ....[0]....
.L_72:
        /*0148*/ 	.word	0x00000d10


	//----- nvinfo : EIATTR_CBANK_PARAM_SIZE
	.align		4
.L_73:
        /*014c*/ 	.byte	0x03, 0x19
        /*014e*/ 	.short	0x0010


	//----- nvinfo : EIATTR_PARAM_CBANK
	.align		4
        /*0150*/ 	.byte	0x04, 0x0a
        /*0152*/ 	.short	(.L_75 - .L_74)
	.align		4
.L_74:
        /*0154*/ 	.word	index@(.nv.constant0._Z12shuf_8192_16PKjPj)
        /*0158*/ 	.short	0x0380
        /*015a*/ 	.short	0x0010


	//----- nvinfo : EIATTR_SW_WAR
	.align		4
.L_75:
        /*015c*/ 	.byte	0x04, 0x36
        /*015e*/ 	.short	(.L_77 - .L_76)
.L_76:
        /*0160*/ 	.word	0x00000008
.L_77:


//--------------------- .nv.info._Z12shuf_8192_32PKjPj --------------------------
	.section	.nv.info._Z12shuf_8192_32PKjPj,"",@"SHT_CUDA_INFO"
	.sectionflags	@""
	.align	4


	//----- nvinfo : EIATTR_CUDA_API_VERSION
	.align		4
        /*0000*/ 	.byte	0x04, 0x37
        /*0002*/ 	.short	(.L_79 - .L_78)
.L_78:
        /*0004*/ 	.word	0x00000082


	//----- nvinfo : EIATTR_KPARAM_INFO
	.align		4
.L_79:
        /*0008*/ 	.byte	0x04, 0x17
        /*000a*/ 	.short	(.L_81 - .L_80)
.L_80:
        /*000c*/ 	.word	0x00000000
        /*0010*/ 	.short	0x0001
        /*0012*/ 	.short	0x0008
        /*0014*/ 	.byte	0x00, 0xf5, 0x21, 0x00


	//----- nvinfo : EIATTR_KPARAM_INFO
	.align		4
.L_81:
        /*0018*/ 	.byte	0x04, 0x17
        /*001a*/ 	.short	(.L_83 - .L_82)
.L_82:
        /*001c*/ 	.word	0x00000000
        /*0020*/ 	.short	0x0000
        /*0022*/ 	.short	0x0000
        /*0024*/ 	.byte	0x00, 0xf5, 0x21, 0x00


	//----- nvinfo : EIATTR_SPARSE_MMA_MASK
	.align		4
.L_83:
        /*0028*/ 	.byte	0x03, 0x50
        /*002a*/ 	.short	0x0000


	//----- nvinfo : EIATTR_MAXREG_COUNT
	.align		4
        /*002c*/ 	.byte	0x03, 0x1b
        /*002e*/ 	.short	0x00ff


	//----- nvinfo : EIATTR_NUM_BARRIERS
	.align		4
        /*0030*/ 	.byte	0x02, 0x4c
        /*0032*/ 	.byte	0x01
	.zero		1


	//----- nvinfo : EIATTR_MERCURY_ISA_VERSION
	.align		4
        /*0034*/ 	.byte	0x03, 0x5f
        /*0036*/ 	.short	0x0101


	//----- nvinfo : EIATTR_COOP_GROUP_MASK_REGIDS
	.align		4
        /*0038*/ 	.byte	0x04, 0x29
        /*003a*/ 	.short	(.L_85 - .L_84)


	//   ....[0]....
.L_84:
        /*003c*/ 	.word	0xffffffff


	//   ....[1]....
        /*0040*/ 	.word	0xffffffff


	//   ....[2]....
        /*0044*/ 	.word	0xffffffff


	//   ....[3]....
        /*0048*/ 	.word	0xffffffff


	//   ....[4]....
        /*004c*/ 	.word	0xffffffff


	//   ....[5]....
        /*0050*/ 	.word	0xffffffff


	//   ....[6]....
        /*0054*/ 	.word	0xffffffff


	//   ....[7]....
        /*0058*/ 	.word	0xffffffff


	//   ....[8]....
        /*005c*/ 	.word	0xffffffff


	//   ....[9]....
        /*0060*/ 	.word	0xffffffff


	//   ....[10]....
        /*0064*/ 	.word	0xffffffff


	//   ....[11]....
        /*0068*/ 	.word	0xffffffff


	//   ....[12]....
        /*006c*/ 	.word	0xffffffff


	//   ....[13]....
        /*0070*/ 	.word	0xffffffff


	//   ....[14]....
        /*0074*/ 	.word	0xffffffff


	//   ....[15]....
        /*0078*/ 	.word	0xffffffff


	//   ....[16]....
        /*007c*/ 	.word	0xffffffff


	//   ....[17]....
        /*0080*/ 	.word	0xffffffff


	//   ....[18]....
        /*0084*/ 	.word	0xffffffff


	//   ....[19]....
        /*0088*/ 	.word	0xffffffff


	//   ....[20]....
        /*008c*/ 	.word	0xffffffff


	//   ....[21]....
        /*0090*/ 	.word	0xffffffff


	//   ....[22]....
        /*0094*/ 	.word	0xffffffff


	//   ....[23]....
        /*0098*/ 	.word	0xffffffff


	//   ....[24]....
        /*009c*/ 	.word	0xffffffff


	//   ....[25]....
        /*00a0*/ 	.word	0xffffffff


	//   ....[26]....
        /*00a4*/ 	.word	0xffffffff


	//   ....[27]....
        /*00a8*/ 	.word	0xffffffff


	//   ....[28]....
        /*00ac*/ 	.word	0xffffffff


	//   ....[29]....
        /*00b0*/ 	.word	0xffffffff


	//   ....[30]....
        /*00b4*/ 	.word	0xffffffff


	//   ....[31]....
        /*00b8*/ 	.word	0xffffffff


	//----- nvinfo : EIATTR_COOP_GROUP_INSTR_OFFSETS
	.align		4
.L_85:
        /*00bc*/ 	.byte	0x04, 0x28
        /*00be*/ 	.short	(.L_87 - .L_86)


	//   ....[0]....
.L_86:
        /*00c0*/ 	.word	0x00000310


	//   ....[1]....
        /*00c4*/ 	.word	0x00000330


	//   ....[2]....
        /*00c8*/ 	.word	0x000003b0


	//   ....[3]....
        /*00cc*/ 	.word	0x00000420


	//   ....[4]....
        /*00d0*/ 	.word	0x00000440


	//   ....[5]....
        /*00d4*/ 	.word	0x000004a0


	//   ....[6]....
        /*00d8*/ 	.word	0x00000500


	//   ....[7]....
        /*00dc*/ 	.word	0x00000560


	//   ....[8]....
        /*00e0*/ 	.word	0x000005b0


	//   ....[9]....
        /*00e4*/ 	.word	0x000005f0


	//   ....[10]....
        /*00e8*/ 	.word	0x00000650


	//   ....[11]....
        /*00ec*/ 	.word	0x000006a0


	//   ....[12]....
        /*00f0*/ 	.word	0x000006e0


	//   ....[13]....
        /*00f4*/ 	.word	0x00000740


	//   ....[14]....
        /*00f8*/ 	.word	0x00000790


	//   ....[15]....
        /*00fc*/ 	.word	0x000007b0


	//   ....[16]....
        /*0100*/ 	.word	0x00000810


	//   ....[17]....
        /*0104*/ 	.word	0x00000850


	//   ....[18]....
        /*0108*/ 	.word	0x00000890


	//   ....[19]....
        /*010c*/ 	.word	0x000008b0


	//   ....[20]....
        /*0110*/ 	.word	0x00000900


	//   ....[21]....
        /*0114*/ 	.word	0x00000920


	//   ....[22]....
        /*0118*/ 	.word	0x00000990


	//   ....[23]....
        /*011c*/ 	.word	0x000009d0


	//   ....[24]....
        /*0120*/ 	.word	0x000009f0


	//   ....[25]....
        /*0124*/ 	.word	0x00000a80


	//   ....[26]....
        /*0128*/ 	.word	0x00000aa0


	//   ....[27]....
        /*012c*/ 	.word	0x00000ac0


	//   ....[28]....
        /*0130*/ 	.word	0x00000ad0


	//   ....[29]....
        /*0134*/ 	.word	0x00000af0


	//   ....[30]....
        /*0138*/ 	.word	0x00000b10


	//   ....[31]....
        /*013c*/ 	.word	0x00000b70


	//----- nvinfo : EIATTR_VRC_CTA_INIT_COUNT
	.align		4
.L_87:
        /*0140*/ 	.byte	0x02, 0x4a
	.zero		1
	.zero		1


	//----- nvinfo : EIATTR_EXIT_INSTR_OFFSETS
	.align		4
        /*0144*/ 	.byte	0x04, 0x1c
        /*0146*/ 	.short	(.L_89 - .L_88)


	//   ....[0]....
.L_88:
        /*0148*/ 	.word	0x00000bd0


	//----- nvinfo : EIATTR_CBANK_PARAM_SIZE
	.align		4
.L_89:
        /*014c*/ 	.byte	0x03, 0x19
        /*014e*/ 	.short	0x0010


	//----- nvinfo : EIATTR_PARAM_CBANK
	.align		4
        /*0150*/ 	.byte	0x04, 0x0a
        /*0152*/ 	.short	(.L_91 - .L_90)
	.align		4
.L_90:
        /*0154*/ 	.word	index@(.nv.constant0._Z12shuf_8192_32PKjPj)
        /*0158*/ 	.short	0x0380
        /*015a*/ 	.short	0x0010


	//----- nvinfo : EIATTR_SW_WAR
	.align		4
.L_91:
        /*015c*/ 	.byte	0x04, 0x36
        /*015e*/ 	.short	(.L_93 - .L_92)
.L_92:
        /*0160*/ 	.word	0x00000008
.L_93:


//--------------------- .nv.callgraph             --------------------------
	.section	.nv.callgraph,"",@"SHT_CUDA_CALLGRAPH"
	.align	4
	.sectionentsize	8
	.align		4
        /*0000*/ 	.word	0x00000000
	.align		4
        /*0004*/ 	.word	0xffffffff
	.align		4
        /*0008*/ 	.word	0x00000000
	.align		4
        /*000c*/ 	.word	0xfffffffe
	.align		4
        /*0010*/ 	.word	0x00000000
	.align		4
        /*0014*/ 	.word	0xfffffffd
	.align		4
        /*0018*/ 	.word	0x00000000
	.align		4
        /*001c*/ 	.word	0xfffffffc


//--------------------- .text._Z8shuf_endPKjPjjjj --------------------------
	.section	.text._Z8shuf_endPKjPjjjj,"ax",@progbits
	.align	128
        .global         _Z8shuf_endPKjPjjjj
        .type           _Z8shuf_endPKjPjjjj,@function
        .size           _Z8shuf_endPKjPjjjj,(.L_x_10 - _Z8shuf_endPKjPjjjj)
        .other          _Z8shuf_endPKjPjjjj,@"STO_CUDA_ENTRY STV_DEFAULT"
_Z8shuf_endPKjPjjjj:
.text._Z8shuf_endPKjPjjjj:
[----:B------:R-:W-:Y:S01]  /*0000*/  LDC R1, c[0x0][0x37c] ;  /* 0x0000df00ff017b82 */ /* 0x000fe20000000800 */
[----:B------:R-:W0:Y:S01]  /*0010*/  LDCU UR6, c[0x0][0x390] ;  /* 0x00007200ff0677ac */ /* 0x000e220008000800 */
[----:B------:R-:W1:Y:S01]  /*0020*/  S2R R0, SR_TID.X ;  /* 0x0000000000007919 */ /* 0x000e620000002100 */
[----:B------:R-:W-:Y:S01]  /*0030*/  IMAD.MOV.U32 R2, RZ, RZ, RZ ;  /* 0x000000ffff027224 */ /* 0x000fe200078e00ff */
[----:B------:R-:W2:Y:S01]  /*0040*/  S2R R8, SR_CTAID.Y ;  /* 0x0000000000087919 */ /* 0x000ea20000002600 */
[----:B------:R-:W3:Y:S01]  /*0050*/  S2R R9, SR_CTAID.X ;  /* 0x0000000000097919 */ /* 0x000ee20000002500 */
[----:B0-----:R-:W0:Y:S01]  /*0060*/  I2F.U32.RP R4, UR6 ;  /* 0x0000000600047d06 */ /* 0x001e220008209000 */
[----:B------:R-:W-:Y:S01]  /*0070*/  ISETP.NE.U32.AND P2, PT, RZ, UR6, PT ;  /* 0x00000006ff007c0c */ /* 0x000fe2000bf45070 */
[----:B------:R-:W-:-:S06]  /*0080*/  UISETP.NE.AND UP0, UPT, UR6, 0x20, UPT ;  /* 0x000000200600788c */ /* 0x000fcc000bf05270 */
[----:B0-----:R-:W0:Y:S02]  /*0090*/  MUFU.RCP R4, R4 ;  /* 0x0000000400047308 */ /* 0x001e240000001000 */
[----:B0-----:R-:W-:-:S06]  /*00a0*/  VIADD R3, R4, 0xffffffe ;  /* 0x0ffffffe04037836 */ /* 0x001fcc0000000000 */
[----:B------:R-:W0:Y:S02]  /*00b0*/  F2I.FTZ.U32.TRUNC.NTZ R3, R3 ;  /* 0x0000000300037305 */ /* 0x000e24000021f000 */
[----:B0-----:R-:W-:-:S04]  /*00c0*/  IMAD.MOV R5, RZ, RZ, -R3 ;  /* 0x000000ffff057224 */ /* 0x001fc800078e0a03 */
[----:B------:R-:W-:-:S04]  /*00d0*/  IMAD R5, R5, UR6, RZ ;  /* 0x0000000605057c24 */ /* 0x000fc8000f8e02ff */
[----:B------:R-:W-:Y:S02]  /*00e0*/  IMAD.HI.U32 R5, R3, R5, R2 ;  /* 0x0000000503057227 */ /* 0x000fe400078e0002 */
[----:B------:R-:W0:Y:S04]  /*00f0*/  S2R R3, SR_TID.Y ;  /* 0x0000000000037919 */ /* 0x000e280000002200 */
[----:B-1----:R-:W-:-:S04]  /*0100*/  IMAD.HI.U32 R2, R5, R0, RZ ;  /* 0x0000000005027227 */ /* 0x002fc800078e00ff */
[----:B------:R-:W-:-:S04]  /*0110*/  IMAD.MOV R5, RZ, RZ, -R2 ;  /* 0x000000ffff057224 */ /* 0x000fc800078e0a02 */
[----:B------:R-:W-:Y:S02]  /*0120*/  IMAD R4, R5, UR6, R0 ;  /* 0x0000000605047c24 */ /* 0x000fe4000f8e0200 */
[----:B--2---:R-:W-:-:S03]  /*0130*/  IMAD.SHL.U32 R5, R8, 0x400, RZ ;  /* 0x0000040008057824 */ /* 0x004fc600078e00ff */
[----:B------:R-:W-:Y:S02]  /*0140*/  ISETP.GE.U32.AND P0, PT, R4, UR6, PT ;  /* 0x0000000604007c0c */ /* 0x000fe4000bf06070 */
[----:B------:R-:W-:-:S05]  /*0150*/  LOP3.LUT R5, R5, R0, RZ, 0xfc, !PT ;  /* 0x0000000005057212 */ /* 0x000fca00078efcff */
[----:B---3--:R-:W-:-:S06]  /*0160*/  IMAD R5, R9, 0x800, R5 ;  /* 0x0000080009057824 */ /* 0x008fcc00078e0205 */
[----:B------:R-:W-:Y:S02]  /*0170*/  @P0 VIADD R4, R4, -UR6 ;  /* 0x8000000604040c36 */ /* 0x000fe40008000000 */
[----:B------:R-:W-:-:S03]  /*0180*/  @P0 VIADD R2, R2, 0x1 ;  /* 0x0000000102020836 */ /* 0x000fc60000000000 */
[----:B------:R-:W-:-:S13]  /*0190*/  ISETP.GE.U32.AND P1, PT, R4, UR6, PT ;  /* 0x0000000604007c0c */ /* 0x000fda000bf26070 */
[----:B------:R-:W-:Y:S01]  /*01a0*/  @P1 VIADD R2, R2, 0x1 ;  /* 0x0000000102021836 */ /* 0x000fe20000000000 */
[----:B------:R-:W-:-:S05]  /*01b0*/  @!P2 LOP3.LUT R2, RZ, UR6, RZ, 0x33, !PT ;  /* 0x00000006ff02ac12 */ /* 0x000fca000f8e33ff */
[----:B0-----:R-:W-:-:S04]  /*01c0*/  IMAD R4, R2, 0x1f, R3 ;  /* 0x0000001f02047824 */ /* 0x001fc800078e0203 */
[----:B------:R-:W-:Y:S01]  /*01d0*/  IMAD R4, R4, UR6, R5 ;  /* 0x0000000604047c24 */ /* 0x000fe2000f8e0205 */
[----:B------:R-:W-:Y:S06]  /*01e0*/  BRA.U !UP0, `(.L_x_0) ;  /* 0x0000000108687547 */ /* 0x000fec000b800000 */
[----:B------:R-:W-:-:S09]  /*01f0*/  UISETP.NE.AND UP1, UPT, UR6, 0x10, UPT ;  /* 0x000000100600788c */ /* 0x000fd2000bf25270 */
[----:B------:R-:W-:Y:S05]  /*0200*/  BRA.U !UP1, `(.L_x_1) ;  /* 0x0000000109347547 */ /* 0x000fea000b800000 */
[----:B------:R-:W-:-:S09]  /*0210*/  UISETP.NE.AND UP1, UPT, UR6, 0x8, UPT ;  /* 0x000000080600788c */ /* 0x000fd2000bf25270 */
[----:B------:R-:W-:Y:S05]  /*0220*/  BRA.U UP1, `(.L_x_2) ;  /* 0x0000000101687547 */ /* 0x000fea000b800000 */
[----:B------:R-:W-:Y:S02]  /*0230*/  IMAD R5, R9, 0x800, R0 ;  /* 0x0000080009057824 */ /* 0x000fe400078e0200 */
[C---:B------:R-:W-:Y:S02]  /*0240*/  IMAD.SHL.U32 R6, R3.reuse, 0x4, RZ ;  /* 0x0000000403067824 */ /* 0x040fe400078e00ff */
[----:B------:R-:W-:Y:S02]  /*0250*/  IMAD.SHL.U32 R7, R3, 0x100, RZ ;  /* 0x0000010003077824 */ /* 0x000fe400078e00ff */
[----:B------:R-:W-:Y:S01]  /*0260*/  IMAD R8, R8, 0x80, R5 ;  /* 0x0000008008087824 */ /* 0x000fe200078e0205 */
[----:B------:R-:W-:Y:S01]  /*0270*/  LOP3.LUT R6, R6, 0xfe0, RZ, 0xc0, !PT ;  /* 0x00000fe006067812 */ /* 0x000fe200078ec0ff */
[----:B------:R-:W-:Y:S01]  /*0280*/  IMAD.SHL.U32 R5, R2, 0x8, RZ ;  /* 0x0000000802057824 */ /* 0x000fe200078e00ff */
[----:B------:R-:W-:Y:S01]  /*0290*/  LOP3.LUT R7, R7, 0x700, RZ, 0xc0, !PT ;  /* 0x0000070007077812 */ /* 0x000fe200078ec0ff */
[----:B------:R-:W-:-:S03]  /*02a0*/  IMAD.MOV.U32 R10, RZ, RZ, 0xff ;  /* 0x000000ffff0a7424 */ /* 0x000fc600078e00ff */
[----:B------:R-:W-:Y:S02]  /*02b0*/  IADD3 R9, PT, PT, R7, R8, R6 ;  /* 0x0000000807097210 */ /* 0x000fe40007ffe006 */
[----:B------:R-:W-:Y:S01]  /*02c0*/  SHF.L.U32 R5, R10, R5, RZ ;  /* 0x000000050a057219 */ /* 0x000fe200000006ff */
[----:B------:R-:W-:Y:S06]  /*02d0*/  BRA `(.L_x_2) ;  /* 0x00000000003c7947 */ /* 0x000fec0003800000 */
.L_x_1:
        /* <DEDUP_REMOVED lines=11> */
.L_x_0:
[----:B------:R-:W-:-:S04]  /*0390*/  IMAD R5, R3, 0x40, R0 ;  /* 0x0000004003057824 */ /* 0x000fc800078e0200 */
[----:B------:R-:W-:Y:S02]  /*03a0*/  IMAD R9, R9, 0x800, R5 ;  /* 0x0000080009097824 */ /* 0x000fe400078e0205 */
[----:B------:R-:W-:Y:S02]  /*03b0*/  IMAD.MOV.U32 R5, RZ, RZ, RZ ;  /* 0x000000ffff057224 */ /* 0x000fe400078e00ff */
[----:B------:R-:W-:-:S07]  /*03c0*/  IMAD R9, R8, 0x20, R9 ;  /* 0x0000002008097824 */ /* 0x000fce00078e0209 */
.L_x_2:
[----:B------:R-:W0:Y:S01]  /*03d0*/  LDCU UR5, c[0x0][0x394] ;  /* 0x00007280ff0577ac */ /* 0x000e220008000800 */
[----:B------:R-:W1:Y:S01]  /*03e0*/  LDC R12, c[0x0][0x398] ;  /* 0x0000e600ff0c7b82 */ /* 0x000e620000000800 */
[----:B------:R-:W-:-:S09]  /*03f0*/  USHF.L.U32 UR4, UR6, 0x3, URZ ;  /* 0x0000000306047899 */ /* 0x000fd200080006ff */
[----:B------:R-:W2:Y:S01]  /*0400*/  I2F.U32.RP R10, UR4 ;  /* 0x00000004000a7d06 */ /* 0x000ea20008209000 */
[----:B0-----:R-:W-:-:S07]  /*0410*/  ISETP.NE.U32.AND P1, PT, RZ, UR5, PT ;  /* 0x00000005ff007c0c */ /* 0x001fce000bf25070 */
[----:B------:R-:W0:Y:S08]  /*0420*/  I2F.U32.RP R8, UR5 ;  /* 0x0000000500087d06 */ /* 0x000e300008209000 */
[----:B--2---:R-:W-:Y:S08]  /*0430*/  MUFU.RCP R10, R10 ;  /* 0x0000000a000a7308 */ /* 0x004ff00000001000 */
[----:B0-----:R-:W0:Y:S02]  /*0440*/  MUFU.RCP R8, R8 ;  /* 0x0000000800087308 */ /* 0x001e240000001000 */
[----:B0-----:R-:W-:-:S06]  /*0450*/  VIADD R6, R8, 0xffffffe ;  /* 0x0ffffffe08067836 */ /* 0x001fcc0000000000 */
[----:B------:R0:W2:Y:S02]  /*0460*/  F2I.FTZ.U32.TRUNC.NTZ R7, R6 ;  /* 0x0000000600077305 */ /* 0x0000a4000021f000 */
[----:B0-----:R-:W-:Y:S02]  /*0470*/  IMAD.MOV.U32 R6, RZ, RZ, RZ ;  /* 0x000000ffff067224 */ /* 0x001fe400078e00ff */
[----:B--2---:R-:W-:-:S04]  /*0480*/  IMAD.MOV R11, RZ, RZ, -R7 ;  /* 0x000000ffff0b7224 */ /* 0x004fc800078e0a07 */
[----:B------:R-:W-:-:S04]  /*0490*/  IMAD R11, R11, UR5, RZ ;  /* 0x000000050b0b7c24 */ /* 0x000fc8000f8e02ff */
[----:B------:R-:W-:-:S04]  /*04a0*/  IMAD.HI.U32 R7, R7, R11, R6 ;  /* 0x0000000b07077227 */ /* 0x000fc800078e0006 */
[----:B------:R-:W-:Y:S02]  /*04b0*/  VIADD R6, R10, 0xffffffe ;  /* 0x0ffffffe0a067836 */ /* 0x000fe40000000000 */
[----:B-1----:R-:W-:-:S04]  /*04c0*/  IMAD.HI.U32 R7, R7, R12, RZ ;  /* 0x0000000c07077227 */ /* 0x002fc800078e00ff */
[----:B------:R-:W-:Y:S02]  /*04d0*/  IMAD.MOV R7, RZ, RZ, -R7 ;  /* 0x000000ffff077224 */ /* 0x000fe400078e0a07 */
[----:B------:R-:W-:Y:S02]  /*04e0*/  IMAD R11, RZ, RZ, -UR4 ;  /* 0x80000004ff0b7e24 */ /* 0x000fe4000f8e02ff */
[----:B------:R-:W-:Y:S02]  /*04f0*/  IMAD R8, R7, UR5, R12 ;  /* 0x0000000507087c24 */ /* 0x000fe4000f8e020c */
[----:B------:R0:W1:Y:S03]  /*0500*/  F2I.FTZ.U32.TRUNC.NTZ R7, R6 ;  /* 0x0000000600077305 */ /* 0x000066000021f000 */
[----:B------:R-:W-:Y:S01]  /*0510*/  ISETP.GE.U32.AND P0, PT, R8, UR5, PT ;  /* 0x0000000508007c0c */ /* 0x000fe2000bf06070 */
[----:B0-----:R-:W-:-:S02]  /*0520*/  IMAD.MOV.U32 R6, RZ, RZ, RZ ;  /* 0x000000ffff067224 */ /* 0x001fc400078e00ff */
[----:B-1----:R-:W-:-:S10]  /*0530*/  IMAD R11, R11, R7, RZ ;  /* 0x000000070b0b7224 */ /* 0x002fd400078e02ff */
[----:B------:R-:W-:Y:S02]  /*0540*/  @P0 VIADD R8, R8, -UR5 ;  /* 0x8000000508080c36 */ /* 0x000fe40008000000 */
[----:B------:R-:W-:-:S03]  /*0550*/  IMAD.HI.U32 R7, R7, R11, R6 ;  /* 0x0000000b07077227 */ /* 0x000fc600078e0006 */
[----:B------:R-:W-:-:S13]  /*0560*/  ISETP.GE.U32.AND P0, PT, R8, UR5, PT ;  /* 0x0000000508007c0c */ /* 0x000fda000bf06070 */
[----:B------:R-:W-:Y:S01]  /*0570*/  @P0 VIADD R8, R8, -UR5 ;  /* 0x8000000508080c36 */ /* 0x000fe20008000000 */
[----:B------:R-:W-:Y:S02]  /*0580*/  @!P1 LOP3.LUT R8, RZ, UR5, RZ, 0x33, !PT ;  /* 0x00000005ff089c12 */ /* 0x000fe4000f8e33ff */
[----:B------:R-:W-:-:S03]  /*0590*/  ISETP.NE.U32.AND P1, PT, RZ, UR4, PT ;  /* 0x00000004ff007c0c */ /* 0x000fc6000bf25070 */
[----:B------:R-:W-:-:S04]  /*05a0*/  IMAD.HI.U32 R7, R7, R8, RZ ;  /* 0x0000000807077227 */ /* 0x000fc800078e00ff */
[----:B------:R-:W-:-:S04]  /*05b0*/  IMAD.MOV R7, RZ, RZ, -R7 ;  /* 0x000000ffff077224 */ /* 0x000fc800078e0a07 */
[----:B------:R-:W-:Y:S02]  /*05c0*/  IMAD R8, R7, UR4, R8 ;  /* 0x0000000407087c24 */ /* 0x000fe4000f8e0208 */
[----:B------:R-:W-:-:S03]  /*05d0*/  IMAD.SHL.U32 R7, R9, 0x4, RZ ;  /* 0x0000000409077824 */ /* 0x000fc600078e00ff */
[----:B------:R-:W-:-:S13]  /*05e0*/  ISETP.GE.U32.AND P0, PT, R8, UR4, PT ;  /* 0x0000000408007c0c */ /* 0x000fda000bf06070 */
[----:B------:R-:W-:-:S05]  /*05f0*/  @P0 VIADD R8, R8, -UR4 ;  /* 0x8000000408080c36 */ /* 0x000fca0008000000 */
[----:B------:R-:W-:-:S13]  /*0600*/  ISETP.GE.U32.AND P0, PT, R8, UR4, PT ;  /* 0x0000000408007c0c */ /* 0x000fda000bf06070 */
[----:B------:R-:W-:Y:S01]  /*0610*/  @P0 VIADD R8, R8, -UR4 ;  /* 0x8000000408080c36 */ /* 0x000fe20008000000 */
[----:B------:R-:W-:Y:S01]  /*0620*/  @!P1 LOP3.LUT R8, RZ, UR4, RZ, 0x33, !PT ;  /* 0x00000004ff089c12 */ /* 0x000fe2000f8e33ff */
[----:B------:R-:W0:Y:S03]  /*0630*/  LDCU.64 UR4, c[0x0][0x358] ;  /* 0x00006b00ff0477ac */ /* 0x000e260008000a00 */
[----:B------:R-:W-:-:S05]  /*0640*/  SHF.R.U32.HI R6, RZ, 0x2, R8 ;  /* 0x00000002ff067819 */ /* 0x000fca0000011608 */
[----:B------:R-:W-:-:S05]  /*0650*/  IMAD.IADD R6, R12, 0x1, -R6 ;  /* 0x000000010c067824 */ /* 0x000fca00078e0a06 */
[----:B------:R-:W-:-:S13]  /*0660*/  ISETP.GT.U32.AND P0, PT, R7, R6, PT ;  /* 0x000000060700720c */ /* 0x000fda0003f04070 */
[----:B------:R-:W1:Y:S02]  /*0670*/  @!P0 LDC.64 R12, c[0x0][0x380] ;  /* 0x0000e000ff0c8b82 */ /* 0x000e640000000a00 */
[----:B-1----:R-:W-:-:S06]  /*0680*/  @!P0 IMAD.WIDE.U32 R12, R9, 0x4, R12 ;  /* 0x00000004090c8825 */ /* 0x002fcc00078e000c */
[----:B0-----:R-:W2:Y:S01]  /*0690*/  @!P0 LDG.E.CONSTANT R12, desc[UR4][R12.64] ;  /* 0x000000040c0c8981 */ /* 0x001ea2000c1e9900 */
[----:B------:R-:W-:Y:S01]  /*06a0*/  MOV R7, 0x400 ;  /* 0x0000040000077802 */ /* 0x000fe20000000f00 */
[----:B------:R-:W0:Y:S03]  /*06b0*/  S2R R8, SR_CgaCtaId ;  /* 0x0000000000087919 */ /* 0x000e260000008800 */
[----:B0-----:R-:W-:-:S05]  /*06c0*/  LEA R7, R8, R7, 0x18 ;  /* 0x0000000708077211 */ /* 0x001fca00078ec0ff */
[C-C-:B------:R-:W-:Y:S02]  /*06d0*/  IMAD R10, R3.reuse, 0x84, R7.reuse ;  /* 0x00000084030a7824 */ /* 0x140fe400078e0207 */
[C---:B------:R-:W-:Y:S02]  /*06e0*/  IMAD R8, R0.reuse, 0x84, R7 ;  /* 0x0000008400087824 */ /* 0x040fe400078e0207 */
[----:B------:R-:W-:Y:S02]  /*06f0*/  IMAD R11, R0, 0x4, R10 ;  /* 0x00000004000b7824 */ /* 0x000fe400078e020a */
[C---:B------:R-:W-:Y:S02]  /*0700*/  IMAD R8, R3.reuse, 0x4, R8 ;  /* 0x0000000403087824 */ /* 0x040fe400078e0208 */
[----:B------:R-:W-:Y:S01]  /*0710*/  IMAD R10, R3, -0x80, R10 ;  /* 0xffffff80030a7824 */ /* 0x000fe200078e020a */
[----:B------:R-:W-:Y:S04]  /*0720*/  @P0 STS [R11], RZ ;  /* 0x000000ff0b000388 */ /* 0x000fe80000000800 */
[----:B--2---:R-:W-:Y:S01]  /*0730*/  @!P0 STS [R11], R12 ;  /* 0x0000000c0b008388 */ /* 0x004fe20000000800 */
[----:B------:R-:W-:Y:S06]  /*0740*/  BAR.SYNC.DEFER_BLOCKING 0x0 ;  /* 0x0000000000007b1d */ /* 0x000fec0000010000 */
[----:B------:R-:W0:Y:S02]  /*0750*/  LDS R9, [R8] ;  /* 0x0000000008097984 */ /* 0x000e240000000800 */
[----:B0-----:R-:W-:-:S02]  /*0760*/  SHF.R.U32.HI R14, RZ, 0x1, R9 ;  /* 0x00000001ff0e7819 */ /* 0x001fc40000011609 */
[----:B------:R-:W-:Y:S02]  /*0770*/  LOP3.LUT R13, R9, 0x1, RZ, 0xc0, !PT ;  /* 0x00000001090d7812 */ /* 0x000fe400078ec0ff */
[--C-:B------:R-:W-:Y:S02]  /*0780*/  SHF.R.U32.HI R15, RZ, 0x2, R9.reuse ;  /* 0x00000002ff0f7819 */ /* 0x100fe40000011609 */
[----:B------:R-:W-:Y:S02]  /*0790*/  LOP3.LUT R14, R14, 0x1, RZ, 0xc0, !PT ;  /* 0x000000010e0e7812 */ /* 0x000fe400078ec0ff */
[----:B------:R-:W-:Y:S02]  /*07a0*/  ISETP.NE.U32.AND P1, PT, R13, 0x1, PT ;  /* 0x000000010d00780c */ /* 0x000fe40003f25070 */
[--C-:B------:R-:W-:Y:S02]  /*07b0*/  SHF.R.U32.HI R11, RZ, 0x4, R9.reuse ;  /* 0x00000004ff0b7819 */ /* 0x100fe40000011609 */
[----:B------:R-:W-:-:S02]  /*07c0*/  SHF.R.U32.HI R13, RZ, 0x3, R9 ;  /* 0x00000003ff0d7819 */ /* 0x000fc40000011609 */
[----:B------:R-:W-:Y:S02]  /*07d0*/  LOP3.LUT R15, R15, 0x1, RZ, 0xc0, !PT ;  /* 0x000000010f0f7812 */ /* 0x000fe400078ec0ff */
[----:B------:R-:W-:Y:S02]  /*07e0*/  ISETP.NE.U32.AND P2, PT, R14, 0x1, PT ;  /* 0x000000010e00780c */ /* 0x000fe40003f45070 */
[--C-:B------:R-:W-:Y:S02]  /*07f0*/  SHF.R.U32.HI R12, RZ, 0x5, R9.reuse ;  /* 0x00000005ff0c7819 */ /* 0x100fe40000011609 */
[----:B------:R-:W-:Y:S02]  /*0800*/  LOP3.LUT R11, R11, 0x1, RZ, 0xc0, !PT ;  /* 0x000000010b0b7812 */ /* 0x000fe400078ec0ff */
[----:B------:R-:W-:Y:S02]  /*0810*/  SHF.R.U32.HI R14, RZ, 0x6, R9 ;  /* 0x00000006ff0e7819 */ /* 0x000fe40000011609 */
[----:B------:R-:W-:-:S02]  /*0820*/  LOP3.LUT R13, R13, 0x1, RZ, 0xc0, !PT ;  /* 0x000000010d0d7812 */ /* 0x000fc400078ec0ff */
[----:B------:R-:W-:Y:S02]  /*0830*/  ISETP.NE.U32.AND P3, PT, R15, 0x1, PT ;  /* 0x000000010f00780c */ /* 0x000fe40003f65070 */
[----:B------:R-:W-:Y:S02]  /*0840*/  LOP3.LUT R12, R12, 0x1, RZ, 0xc0, !PT ;  /* 0x000000010c0c7812 */ /* 0x000fe400078ec0ff */
[----:B------:R-:W-:Y:S02]  /*0850*/  ISETP.NE.U32.AND P5, PT, R11, 0x1, PT ;  /* 0x000000010b00780c */ /* 0x000fe40003fa5070 */
[----:B------:R-:W-:Y:S02]  /*0860*/  LOP3.LUT R14, R14, 0x1, RZ, 0xc0, !PT ;  /* 0x000000010e0e7812 */ /* 0x000fe400078ec0ff */
[----:B------:R-:W-:Y:S02]  /*0870*/  ISETP.NE.U32.AND P4, PT, R13, 0x1, PT ;  /* 0x000000010d00780c */ /* 0x000fe40003f85070 */
[----:B------:R-:W-:-:S02]  /*0880*/  SHF.R.U32.HI R11, RZ, 0x7, R9 ;  /* 0x00000007ff0b7819 */ /* 0x000fc40000011609 */
[--C-:B------:R-:W-:Y:S02]  /*0890*/  SHF.R.U32.HI R13, RZ, 0x8, R9.reuse ;  /* 0x00000008ff0d7819 */ /* 0x100fe40000011609 */
[----:B------:R-:W-:Y:S02]  /*08a0*/  ISETP.NE.U32.AND P6, PT, R12, 0x1, PT ;  /* 0x000000010c00780c */ /* 0x000fe40003fc5070 */
[----:B------:R-:W-:Y:S02]  /*08b0*/  ISETP.NE.U32.AND P0, PT, R14, 0x1, PT ;  /* 0x000000010e00780c */ /* 0x000fe40003f05070 */
[----:B------:R-:W-:Y:S02]  /*08c0*/  LOP3.LUT R12, R11, 0x1, RZ, 0xc0, !PT ;  /* 0x000000010b0c7812 */ /* 0x000fe400078ec0ff */
[----:B------:R-:W-:Y:S02]  /*08d0*/  SHF.R.U32.HI R14, RZ, 0x9, R9 ;  /* 0x00000009ff0e7819 */ /* 0x000fe40000011609 */
[----:B------:R-:W-:-:S02]  /*08e0*/  LOP3.LUT R13, R13, 0x1, RZ, 0xc0, !PT ;  /* 0x000000010d0d7812 */ /* 0x000fc400078ec0ff */
[--C-:B------:R-:W-:Y:S02]  /*08f0*/  SHF.R.U32.HI R15, RZ, 0xa, R9.reuse ;  /* 0x0000000aff0f7819 */ /* 0x100fe40000011609 */
[----:B------:R-:W-:Y:S02]  /*0900*/  VOTE.ANY R11, PT, !P1 ;  /* 0x00000000000b7806 */ /* 0x000fe400048e0100 */
[----:B------:R-:W-:Y:S02]  /*0910*/  ISETP.NE.U32.AND P1, PT, R12, 0x1, PT ;  /* 0x000000010c00780c */ /* 0x000fe40003f25070 */
[----:B------:R-:W-:Y:S01]  /*0920*/  LOP3.LUT R14, R14, 0x1, RZ, 0xc0, !PT ;  /* 0x000000010e0e7812 */ /* 0x000fe200078ec0ff */
[----:B------:R0:W-:Y:S01]  /*0930*/  STS [R10], R11 ;  /* 0x0000000b0a007388 */ /* 0x0001e20000000800 */
[----:B------:R-:W-:Y:S02]  /*0940*/  SHF.R.U32.HI R16, RZ, 0xb, R9 ;  /* 0x0000000bff107819 */ /* 0x000fe40000011609 */
[----:B------:R-:W-:-:S02]  /*0950*/  VOTE.ANY R12, PT, !P2 ;  /* 0x00000000000c7806 */ /* 0x000fc400050e0100 */
[----:B------:R-:W-:Y:S02]  /*0960*/  ISETP.NE.U32.AND P2, PT, R13, 0x1, PT ;  /* 0x000000010d00780c */ /* 0x000fe40003f45070 */
[----:B------:R-:W-:Y:S01]  /*0970*/  LOP3.LUT R15, R15, 0x1, RZ, 0xc0, !PT ;  /* 0x000000010f0f7812 */ /* 0x000fe200078ec0ff */
[----:B------:R1:W-:Y:S01]  /*0980*/  STS [R10+0x84], R12 ;  /* 0x0000840c0a007388 */ /* 0x0003e20000000800 */
[--C-:B------:R-:W-:Y:S02]  /*0990*/  SHF.R.U32.HI R17, RZ, 0xc, R9.reuse ;  /* 0x0000000cff117819 */ /* 0x100fe40000011609 */
[----:B------:R-:W-:Y:S02]  /*09a0*/  VOTE.ANY R13, PT, !P3 ;  /* 0x00000000000d7806 */ /* 0x000fe400058e0100 */
[----:B------:R-:W-:Y:S02]  /*09b0*/  ISETP.NE.U32.AND P3, PT, R14, 0x1, PT ;  /* 0x000000010e00780c */ /* 0x000fe40003f65070 */
[----:B------:R-:W-:Y:S01]  /*09c0*/  LOP3.LUT R16, R16, 0x1, RZ, 0xc0, !PT ;  /* 0x0000000110107812 */ /* 0x000fe200078ec0ff */
[----:B------:R2:W-:Y:S01]  /*09d0*/  STS [R10+0x108], R13 ;  /* 0x0001080d0a007388 */ /* 0x0005e20000000800 */
[----:B------:R-:W-:-:S02]  /*09e0*/  SHF.R.U32.HI R18, RZ, 0xd, R9 ;  /* 0x0000000dff127819 */ /* 0x000fc40000011609 */
[----:B------:R-:W-:Y:S02]  /*09f0*/  VOTE.ANY R14, PT, !P4 ;  /* 0x00000000000e7806 */ /* 0x000fe400060e0100 */
[----:B------:R-:W-:Y:S02]  /*0a00*/  ISETP.NE.U32.AND P4, PT, R15, 0x1, PT ;  /* 0x000000010f00780c */ /* 0x000fe40003f85070 */
[----:B------:R-:W-:Y:S01]  /*0a10*/  LOP3.LUT R17, R17, 0x1, RZ, 0xc0, !PT ;  /* 0x0000000111117812 */ /* 0x000fe200078ec0ff */
[----:B------:R-:W-:Y:S01]  /*0a20*/  STS [R10+0x18c], R14 ;  /* 0x00018c0e0a007388 */ /* 0x000fe20000000800 */
[----:B------:R-:W-:Y:S02]  /*0a30*/  SHF.R.U32.HI R19, RZ, 0xe, R9 ;  /* 0x0000000eff137819 */ /* 0x000fe40000011609 */
[----:B------:R-:W-:Y:S02]  /*0a40*/  VOTE.ANY R15, PT, !P5 ;  /* 0x00000000000f7806 */ /* 0x000fe400068e0100 */
[----:B------:R-:W-:-:S02]  /*0a50*/  ISETP.NE.U32.AND P5, PT, R16, 0x1, PT ;  /* 0x000000011000780c */ /* 0x000fc40003fa5070 */
[----:B------:R-:W-:Y:S01]  /*0a60*/  LOP3.LUT R18, R18, 0x1, RZ, 0xc0, !PT ;  /* 0x0000000112127812 */ /* 0x000fe200078ec0ff */
[----:B------:R-:W-:Y:S01]  /*0a70*/  STS [R10+0x210], R15 ;  /* 0x0002100f0a007388 */ /* 0x000fe20000000800 */
[--C-:B------:R-:W-:Y:S02]  /*0a80*/  SHF.R.U32.HI R20, RZ, 0xf, R9.reuse ;  /* 0x0000000fff147819 */ /* 0x100fe40000011609 */
[----:B------:R-:W-:Y:S02]  /*0a90*/  VOTE.ANY R16, PT, !P6 ;  /* 0x0000000000107806 */ /* 0x000fe400070e0100 */
[----:B------:R-:W-:Y:S02]  /*0aa0*/  ISETP.NE.U32.AND P6, PT, R17, 0x1, PT ;  /* 0x000000011100780c */ /* 0x000fe40003fc5070 */
[----:B------:R-:W-:Y:S01]  /*0ab0*/  LOP3.LUT R19, R19, 0x1, RZ, 0xc0, !PT ;  /* 0x0000000113137812 */ /* 0x000fe200078ec0ff */
[----:B------:R-:W-:Y:S01]  /*0ac0*/  STS [R10+0x294], R16 ;  /* 0x000294100a007388 */ /* 0x000fe20000000800 */
[----:B------:R-:W-:-:S02]  /*0ad0*/  SHF.R.U32.HI R21, RZ, 0x10, R9 ;  /* 0x00000010ff157819 */ /* 0x000fc40000011609 */
[----:B------:R-:W-:Y:S02]  /*0ae0*/  VOTE.ANY R17, PT, !P0 ;  /* 0x0000000000117806 */ /* 0x000fe400040e0100 */
[----:B------:R-:W-:Y:S02]  /*0af0*/  ISETP.NE.U32.AND P0, PT, R18, 0x1, PT ;  /* 0x000000011200780c */ /* 0x000fe40003f05070 */
[----:B------:R-:W-:Y:S01]  /*0b00*/  LOP3.LUT R20, R20, 0x1, RZ, 0xc0, !PT ;  /* 0x0000000114147812 */ /* 0x000fe200078ec0ff */
[----:B------:R3:W-:Y:S01]  /*0b10*/  STS [R10+0x318], R17 ;  /* 0x000318110a007388 */ /* 0x0007e20000000800 */
[----:B------:R-:W-:Y:S02]  /*0b20*/  SHF.R.U32.HI R22, RZ, 0x11, R9 ;  /* 0x00000011ff167819 */ /* 0x000fe40000011609 */
[----:B------:R-:W-:Y:S02]  /*0b30*/  VOTE.ANY R18, PT, !P1 ;  /* 0x0000000000127806 */ /* 0x000fe400048e0100 */
[----:B------:R-:W-:-:S02]  /*0b40*/  ISETP.NE.U32.AND P1, PT, R19, 0x1, PT ;  /* 0x000000011300780c */ /* 0x000fc40003f25070 */
[----:B------:R-:W-:Y:S01]  /*0b50*/  LOP3.LUT R21, R21, 0x1, RZ, 0xc0, !PT ;  /* 0x0000000115157812 */ /* 0x000fe200078ec0ff */
[----:B------:R-:W-:Y:S01]  /*0b60*/  STS [R10+0x39c], R18 ;  /* 0x00039c120a007388 */ /* 0x000fe20000000800 */
[----:B------:R-:W-:Y:S02]  /*0b70*/  SHF.R.U32.HI R23, RZ, 0x12, R9 ;  /* 0x00000012ff177819 */ /* 0x000fe40000011609 */
[----:B------:R-:W-:Y:S02]  /*0b80*/  VOTE.ANY R19, PT, !P2 ;  /* 0x0000000000137806 */ /* 0x000fe400050e0100 */
[----:B------:R-:W-:Y:S02]  /*0b90*/  ISETP.NE.U32.AND P2, PT, R20, 0x1, PT ;  /* 0x000000011400780c */ /* 0x000fe40003f45070 */
[----:B------:R-:W-:Y:S01]  /*0ba0*/  LOP3.LUT R22, R22, 0x1, RZ, 0xc0, !PT ;  /* 0x0000000116167812 */ /* 0x000fe200078ec0ff */
[----:B------:R-:W-:Y:S01]  /*0bb0*/  STS [R10+0x420], R19 ;  /* 0x000420130a007388 */ /* 0x000fe20000000800 */
[----:B------:R-:W-:-:S02]  /*0bc0*/  VOTE.ANY R20, PT, !P3 ;  /* 0x0000000000147806 */ /* 0x000fc400058e0100 */
[----:B------:R-:W-:Y:S02]  /*0bd0*/  ISETP.NE.U32.AND P3, PT, R21, 0x1, PT ;  /* 0x000000011500780c */ /* 0x000fe40003f65070 */
[----:B------:R-:W-:Y:S01]  /*0be0*/  LOP3.LUT R23, R23, 0x1, RZ, 0xc0, !PT ;  /* 0x0000000117177812 */ /* 0x000fe200078ec0ff */
[----:B------:R-:W-:Y:S01]  /*0bf0*/  STS [R10+0x4a4], R20 ;  /* 0x0004a4140a007388 */ /* 0x000fe20000000800 */
[----:B------:R-:W-:Y:S02]  /*0c00*/  VOTE.ANY R21, PT, !P4 ;  /* 0x0000000000157806 */ /* 0x000fe400060e0100 */
[----:B------:R-:W-:Y:S02]  /*0c10*/  ISETP.NE.U32.AND P4, PT, R22, 0x1, PT ;  /* 0x000000011600780c */ /* 0x000fe40003f85070 */
[----:B------:R-:W-:Y:S01]  /*0c20*/  SHF.R.U32.HI R24, RZ, 0x13, R9 ;  /* 0x00000013ff187819 */ /* 0x000fe20000011609 */
[----:B------:R4:W-:Y:S01]  /*0c30*/  STS [R10+0x528], R21 ;  /* 0x000528150a007388 */ /* 0x0009e20000000800 */
[----:B------:R-:W-:-:S02]  /*0c40*/  VOTE.ANY R22, PT, !P5 ;  /* 0x0000000000167806 */ /* 0x000fc400068e0100 */
[----:B------:R-:W-:Y:S02]  /*0c50*/  ISETP.NE.U32.AND P5, PT, R23, 0x1, PT ;  /* 0x000000011700780c */ /* 0x000fe40003fa5070 */
[----:B------:R-:W-:Y:S01]  /*0c60*/  SHF.R.U32.HI R23, RZ, 0x14, R9 ;  /* 0x00000014ff177819 */ /* 0x000fe20000011609 */
[----:B------:R-:W-:Y:S01]  /*0c70*/  STS [R10+0x5ac], R22 ;  /* 0x0005ac160a007388 */ /* 0x000fe20000000800 */
[----:B------:R-:W-:Y:S02]  /*0c80*/  LOP3.LUT R24, R24, 0x1, RZ, 0xc0, !PT ;  /* 0x0000000118187812 */ /* 0x000fe400078ec0ff */
[----:B------:R-:W-:Y:S02]  /*0c90*/  LOP3.LUT R25, R23, 0x1, RZ, 0xc0, !PT ;  /* 0x0000000117197812 */ /* 0x000fe400078ec0ff */
[----:B------:R-:W-:Y:S02]  /*0ca0*/  VOTE.ANY R23, PT, !P6 ;  /* 0x0000000000177806 */ /* 0x000fe400070e0100 */
[----:B------:R-:W-:-:S02]  /*0cb0*/  ISETP.NE.U32.AND P6, PT, R24, 0x1, PT ;  /* 0x000000011800780c */ /* 0x000fc40003fc5070 */
[----:B------:R-:W-:Y:S01]  /*0cc0*/  VOTE.ANY R24, PT, !P0 ;  /* 0x0000000000187806 */ /* 0x000fe200040e0100 */
[----:B------:R-:W-:Y:S01]  /*0cd0*/  STS [R10+0x630], R23 ;  /* 0x000630170a007388 */ /* 0x000fe20000000800 */
[----:B------:R-:W-:Y:S02]  /*0ce0*/  ISETP.NE.U32.AND P0, PT, R25, 0x1, PT ;  /* 0x000000011900780c */ /* 0x000fe40003f05070 */
[--C-:B------:R-:W-:Y:S01]  /*0cf0*/  SHF.R.U32.HI R25, RZ, 0x15, R9.reuse ;  /* 0x00000015ff197819 */ /* 0x100fe20000011609 */
[----:B------:R-:W-:Y:S01]  /*0d00*/  STS [R10+0x6b4], R24 ;  /* 0x0006b4180a007388 */ /* 0x000fe20000000800 */
[----:B------:R-:W-:Y:S02]  /*0d10*/  SHF.R.U32.HI R28, RZ, 0x1f, R9 ;  /* 0x0000001fff1c7819 */ /* 0x000fe40000011609 */
[----:B------:R-:W-:Y:S02]  /*0d20*/  LOP3.LUT R26, R25, 0x1, RZ, 0xc0, !PT ;  /* 0x00000001191a7812 */ /* 0x000fe400078ec0ff */
[----:B------:R-:W-:-:S02]  /*0d30*/  VOTE.ANY R25, PT, !P1 ;  /* 0x0000000000197806 */ /* 0x000fc400048e0100 */
[----:B------:R-:W-:Y:S02]  /*0d40*/  ISETP.NE.U32.AND P1, PT, R26, 0x1, PT ;  /* 0x000000011a00780c */ /* 0x000fe40003f25070 */
[--C-:B------:R-:W-:Y:S01]  /*0d50*/  SHF.R.U32.HI R26, RZ, 0x16, R9.reuse ;  /* 0x00000016ff1a7819 */ /* 0x100fe20000011609 */
[----:B------:R-:W-:Y:S01]  /*0d60*/  STS [R10+0x738], R25 ;  /* 0x000738190a007388 */ /* 0x000fe20000000800 */
[----:B0-----:R-:W-:Y:S02]  /*0d70*/  SHF.R.U32.HI R11, RZ, 0x1b, R9 ;  /* 0x0000001bff0b7819 */ /* 0x001fe40000011609 */
[----:B------:R-:W-:Y:S02]  /*0d80*/  LOP3.LUT R27, R26, 0x1, RZ, 0xc0, !PT ;  /* 0x000000011a1b7812 */ /* 0x000fe400078ec0ff */
[----:B------:R-:W-:Y:S02]  /*0d90*/  VOTE.ANY R26, PT, !P2 ;  /* 0x00000000001a7806 */ /* 0x000fe400050e0100 */
[----:B------:R-:W-:-:S02]  /*0da0*/  ISETP.NE.U32.AND P2, PT, R27, 0x1, PT ;  /* 0x000000011b00780c */ /* 0x000fc40003f45070 */
[----:B------:R-:W-:Y:S01]  /*0db0*/  VOTE.ANY R27, PT, !P3 ;  /* 0x00000000001b7806 */ /* 0x000fe200058e0100 */
[----:B------:R-:W-:Y:S01]  /*0dc0*/  STS [R10+0x7bc], R26 ;  /* 0x0007bc1a0a007388 */ /* 0x000fe20000000800 */
[----:B------:R-:W-:Y:S02]  /*0dd0*/  ISETP.NE.U32.AND P3, PT, R28, 0x1, PT ;  /* 0x000000011c00780c */ /* 0x000fe40003f65070 */
[--C-:B-1----:R-:W-:Y:S01]  /*0de0*/  SHF.R.U32.HI R12, RZ, 0x1c, R9.reuse ;  /* 0x0000001cff0c7819 */ /* 0x102fe20000011609 */
[----:B------:R-:W-:Y:S01]  /*0df0*/  STS [R10+0x840], R27 ;  /* 0x0008401b0a007388 */ /* 0x000fe20000000800 */
[----:B------:R-:W-:Y:S02]  /*0e00*/  SHF.R.U32.HI R29, RZ, 0x18, R9 ;  /* 0x00000018ff1d7819 */ /* 0x000fe40000011609 */
[----:B------:R-:W-:Y:S02]  /*0e10*/  LOP3.LUT R11, R11, 0x1, RZ, 0xc0, !PT ;  /* 0x000000010b0b7812 */ /* 0x000fe400078ec0ff */
[----:B------:R-:W-:-:S02]  /*0e20*/  LOP3.LUT R12, R12, 0x1, RZ, 0xc0, !PT ;  /* 0x000000010c0c7812 */ /* 0x000fc400078ec0ff */
[----:B------:R-:W-:Y:S02]  /*0e30*/  LOP3.LUT R29, R29, 0x1, RZ, 0xc0, !PT ;  /* 0x000000011d1d7812 */ /* 0x000fe400078ec0ff */
[----:B------:R-:W-:Y:S02]  /*0e40*/  VOTE.ANY R35, PT, !P6 ;  /* 0x0000000000237806 */ /* 0x000fe400070e0100 */
[----:B------:R-:W-:Y:S02]  /*0e50*/  SHF.R.U32.HI R28, RZ, 0x17, R9 ;  /* 0x00000017ff1c7819 */ /* 0x000fe40000011609 */
[----:B------:R-:W-:Y:S01]  /*0e60*/  ISETP.NE.U32.AND P6, PT, R11, 0x1, PT ;  /* 0x000000010b00780c */ /* 0x000fe20003fc5070 */
[----:B------:R-:W-:Y:S01]  /*0e70*/  STS [R10+0x9cc], R35 ;  /* 0x0009cc230a007388 */ /* 0x000fe20000000800 */
[----:B------:R-:W-:Y:S02]  /*0e80*/  VOTE.ANY R11, PT, !P0 ;  /* 0x00000000000b7806 */ /* 0x000fe400040e0100 */
[----:B------:R-:W-:-:S02]  /*0e90*/  VOTE.ANY R31, PT, !P3 ;  /* 0x00000000001f7806 */ /* 0x000fc400058e0100 */
[----:B------:R-:W-:Y:S01]  /*0ea0*/  ISETP.NE.U32.AND P0, PT, R12, 0x1, PT ;  /* 0x000000010c00780c */ /* 0x000fe20003f05070 */
[----:B------:R-:W-:Y:S01]  /*0eb0*/  STS [R10+0xa50], R11 ;  /* 0x000a500b0a007388 */ /* 0x000fe20000000800 */
[----:B------:R-:W-:Y:S02]  /*0ec0*/  ISETP.NE.U32.AND P3, PT, R29, 0x1, PT ;  /* 0x000000011d00780c */ /* 0x000fe40003f65070 */
[--C-:B------:R-:W-:Y:S01]  /*0ed0*/  SHF.R.U32.HI R12, RZ, 0x1d, R9.reuse ;  /* 0x0000001dff0c7819 */ /* 0x100fe20000011609 */
[----:B------:R-:W-:Y:S01]  /*0ee0*/  STS [R10+0xffc], R31 ;  /* 0x000ffc1f0a007388 */ /* 0x000fe20000000800 */
[----:B------:R-:W-:Y:S02]  /*0ef0*/  LOP3.LUT R28, R28, 0x1, RZ, 0xc0, !PT ;  /* 0x000000011c1c7812 */ /* 0x000fe400078ec0ff */
[----:B------:R-:W-:Y:S02]  /*0f00*/  SHF.R.U32.HI R32, RZ, 0x19, R9 ;  /* 0x00000019ff207819 */ /* 0x000fe40000011609 */
[----:B------:R-:W-:-:S02]  /*0f10*/  P2R R30, PR, RZ, 0x8 ;  /* 0x00000008ff1e7803 */ /* 0x000fc40000000000 */
[----:B------:R-:W-:Y:S02]  /*0f20*/  LOP3.LUT R12, R12, 0x1, RZ, 0xc0, !PT ;  /* 0x000000010c0c7812 */ /* 0x000fe400078ec0ff */
[----:B------:R-:W-:Y:S02]  /*0f30*/  ISETP.NE.U32.AND P3, PT, R28, 0x1, PT ;  /* 0x000000011c00780c */ /* 0x000fe40003f65070 */
[----:B------:R-:W-:Y:S02]  /*0f40*/  LOP3.LUT R32, R32, 0x1, RZ, 0xc0, !PT ;  /* 0x0000000120207812 */ /* 0x000fe400078ec0ff */
[----:B------:R-:W-:Y:S02]  /*0f50*/  VOTE.ANY R37, PT, !P1 ;  /* 0x0000000000257806 */ /* 0x000fe400048e0100 */
[----:B------:R-:W-:Y:S02]  /*0f60*/  ISETP.NE.U32.AND P1, PT, R12, 0x1, PT ;  /* 0x000000010c00780c */ /* 0x000fe40003f25070 */
[----:B------:R-:W-:Y:S01]  /*0f70*/  VOTE.ANY R29, PT, !P4 ;  /* 0x00000000001d7806 */ /* 0x000fe200060e0100 */
[----:B------:R-:W-:Y:S01]  /*0f80*/  STS [R10+0xad4], R37 ;  /* 0x000ad4250a007388 */ /* 0x000fe20000000800 */
[----:B------:R-:W-:-:S02]  /*0f90*/  SHF.R.U32.HI R12, RZ, 0x1e, R9 ;  /* 0x0000001eff0c7819 */ /* 0x000fc40000011609 */
[----:B------:R-:W-:Y:S01]  /*0fa0*/  ISETP.NE.U32.AND P4, PT, R32, 0x1, PT ;  /* 0x000000012000780c */ /* 0x000fe20003f85070 */
[----:B------:R-:W-:Y:S01]  /*0fb0*/  STS [R10+0x8c4], R29 ;  /* 0x0008c41d0a007388 */ /* 0x000fe20000000800 */
[----:B------:R-:W-:Y:S02]  /*0fc0*/  SHF.R.U32.HI R32, RZ, 0x1a, R9 ;  /* 0x0000001aff207819 */ /* 0x000fe40000011609 */
[----:B------:R-:W-:Y:S02]  /*0fd0*/  LOP3.LUT R12, R12, 0x1, RZ, 0xc0, !PT ;  /* 0x000000010c0c7812 */ /* 0x000fe400078ec0ff */
[----:B------:R-:W-:Y:S02]  /*0fe0*/  LOP3.LUT R32, R32, 0x1, RZ, 0xc0, !PT ;  /* 0x0000000120207812 */ /* 0x000fe400078ec0ff */
[----:B--2---:R-:W-:Y:S02]  /*0ff0*/  VOTE.ANY R13, PT, !P2 ;  /* 0x00000000000d7806 */ /* 0x004fe400050e0100 */
[----:B------:R-:W-:-:S02]  /*1000*/  ISETP.NE.U32.AND P2, PT, R12, 0x1, PT ;  /* 0x000000010c00780c */ /* 0x000fc40003f45070 */
[----:B------:R-:W-:Y:S01]  /*1010*/  VOTE.ANY R33, PT, !P5 ;  /* 0x0000000000217806 */ /* 0x000fe200068e0100 */
[----:B------:R0:W-:Y:S01]  /*1020*/  STS [R10+0xb58], R13 ;  /* 0x000b580d0a007388 */ /* 0x0001e20000000800 */
[----:B------:R-:W-:Y:S02]  /*1030*/  VOTE.ANY R12, PT, !P3 ;  /* 0x00000000000c7806 */ /* 0x000fe400058e0100 */
[----:B------:R-:W-:Y:S01]  /*1040*/  ISETP.NE.U32.AND P5, PT, R32, 0x1, PT ;  /* 0x000000012000780c */ /* 0x000fe20003fa5070 */
[----:B------:R1:W-:Y:S01]  /*1050*/  STS [R10+0x948], R33 ;  /* 0x000948210a007388 */ /* 0x0003e20000000800 */
[----:B------:R-:W-:Y:S02]  /*1060*/  ISETP.NE.AND P3, PT, R30, RZ, PT ;  /* 0x000000ff1e00720c */ /* 0x000fe40003f65270 */
[----:B---3--:R-:W-:Y:S01]  /*1070*/  VOTE.ANY R17, PT, !P4 ;  /* 0x0000000000117806 */ /* 0x008fe200060e0100 */
[----:B------:R1:W-:Y:S01]  /*1080*/  STS [R10+0xbdc], R12 ;  /* 0x000bdc0c0a007388 */ /* 0x0003e20000000800 */
[----:B----4-:R-:W-:Y:S01]  /*1090*/  VOTE.ANY R21, PT, !P6 ;  /* 0x0000000000157806 */ /* 0x010fe200070e0100 */
[----:B0-----:R-:W-:Y:S01]  /*10a0*/  IMAD.SHL.U32 R13, R4, 0x4, RZ ;  /* 0x00000004040d7824 */ /* 0x001fe200078e00ff */
[----:B------:R-:W-:Y:S01]  /*10b0*/  VOTE.ANY R23, PT, !P0 ;  /* 0x0000000000177806 */ /* 0x000fe200040e0100 */
[----:B------:R1:W-:Y:S01]  /*10c0*/  STS [R10+0xce4], R17 ;  /* 0x000ce4110a007388 */ /* 0x0003e20000000800 */
[----:B------:R-:W-:-:S02]  /*10d0*/  VOTE.ANY R11, PT, !P1 ;  /* 0x00000000000b7806 */ /* 0x000fc400048e0100 */
[----:B------:R-:W-:Y:S01]  /*10e0*/  VOTE.ANY R25, PT, !P2 ;  /* 0x0000000000197806 */ /* 0x000fe200050e0100 */
[----:B------:R1:W-:Y:S01]  /*10f0*/  STS [R10+0xdec], R21 ;  /* 0x000dec150a007388 */ /* 0x0003e20000000800 */
[----:B------:R-:W-:Y:S02]  /*1100*/  VOTE.ANY R19, PT, !P5 ;  /* 0x0000000000137806 */ /* 0x000fe400068e0100 */
[----:B------:R-:W-:Y:S01]  /*1110*/  VOTE.ANY R15, PT, !P3 ;  /* 0x00000000000f7806 */ /* 0x000fe200058e0100 */
[----:B------:R1:W-:Y:S01]  /*1120*/  STS [R10+0xe70], R23 ;  /* 0x000e70170a007388 */ /* 0x0003e20000000800 */
[----:B------:R-:W-:-:S03]  /*1130*/  ISETP.GE.U32.AND P0, PT, R13, R6, PT ;  /* 0x000000060d00720c */ /* 0x000fc60003f06070 */
[----:B------:R1:W-:Y:S04]  /*1140*/  STS [R10+0xc60], R15 ;  /* 0x000c600f0a007388 */ /* 0x0003e80000000800 */
[----:B------:R1:W-:Y:S04]  /*1150*/  STS [R10+0xd68], R19 ;  /* 0x000d68130a007388 */ /* 0x0003e80000000800 */
[----:B------:R1:W-:Y:S04]  /*1160*/  STS [R10+0xef4], R11 ;  /* 0x000ef40b0a007388 */ /* 0x0003e80000000800 */
[----:B------:R1:W-:Y:S01]  /*1170*/  STS [R10+0xf78], R25 ;  /* 0x000f78190a007388 */ /* 0x0003e20000000800 */
[----:B------:R-:W-:Y:S06]  /*1180*/  BAR.SYNC.DEFER_BLOCKING 0x0 ;  /* 0x0000000000007b1d */ /* 0x000fec0000010000 */
[----:B------:R-:W-:Y:S05]  /*1190*/  @P0 EXIT ;  /* 0x000000000000094d */ /* 0x000fea0003800000 */
[----:B------:R-:W-:Y:S05]  /*11a0*/  BRA.U !UP0, `(.L_x_3) ;  /* 0x0000000108f87547 */ /* 0x000fea000b800000 */
[----:B------:R-:W-:-:S09]  /*11b0*/  UISETP.NE.AND UP0, UPT, UR6, 0x10, UPT ;  /* 0x000000100600788c */ /* 0x000fd2000bf05270 */
[----:B------:R-:W-:Y:S05]  /*11c0*/  BRA.U !UP0, `(.L_x_4) ;  /* 0x0000000108b87547 */ /* 0x000fea000b800000 */
[----:B------:R-:W-:-:S09]  /*11d0*/  UISETP.NE.AND UP0, UPT, UR6, 0x8, UPT ;  /* 0x000000080600788c */ /* 0x000fd2000bf05270 */
[----:B------:R-:W-:Y:S05]  /*11e0*/  BRA.U UP0, `(.L_x_5) ;  /* 0x0000000100ec7547 */ /* 0x000fea000b800000 */
[----:B------:R-:W-:Y:S01]  /*11f0*/  IMAD.SHL.U32 R3, R0, 0x4, RZ ;  /* 0x0000000400037824 */ /* 0x000fe200078e00ff */
[C---:B------:R-:W-:Y:S01]  /*1200*/  ISETP.GT.U32.AND P0, PT, R2.reuse, 0x1, PT ;  /* 0x000000010200780c */ /* 0x040fe20003f04070 */
[----:B------:R-:W-:Y:S01]  /*1210*/  VIADD R6, R2, 0x1 ;  /* 0x0000000102067836 */ /* 0x000fe20000000000 */
[----:B------:R-:W-:Y:S01]  /*1220*/  ISETP.GE.U32.AND P1, PT, R0, 0x8, PT ;  /* 0x000000080000780c */ /* 0x000fe20003f26070 */
[C---:B-1----:R-:W-:Y:S01]  /*1230*/  VIADD R12, R2.reuse, 0xffffffff ;  /* 0xffffffff020c7836 */ /* 0x042fe20000000000 */
[----:B------:R-:W-:Y:S01]  /*1240*/  LOP3.LUT R3, R3, 0x1c, RZ, 0xc0, !PT ;  /* 0x0000001c03037812 */ /* 0x000fe200078ec0ff */
[C---:B------:R-:W-:Y:S01]  /*1250*/  IMAD.SHL.U32 R13, R2.reuse, 0x8, RZ ;  /* 0x00000008020d7824 */ /* 0x040fe200078e00ff */
[C---:B------:R-:W-:Y:S02]  /*1260*/  ISETP.GT.U32.AND P2, PT, R2.reuse, 0x3, PT ;  /* 0x000000030200780c */ /* 0x040fe40003f44070 */
[----:B------:R-:W-:Y:S02]  /*1270*/  LOP3.LUT R9, R3, 0x3, R6, 0xf8, !PT ;  /* 0x0000000303097812 */ /* 0x000fe400078ef806 */
[----:B------:R-:W-:-:S02]  /*1280*/  LOP3.LUT R6, R2, 0x3, RZ, 0xc0, !PT ;  /* 0x0000000302067812 */ /* 0x000fc400078ec0ff */
[----:B------:R-:W-:Y:S01]  /*1290*/  LOP3.LUT R7, R3, 0x3, R2, 0xf8, !PT ;  /* 0x0000000303077812 */ /* 0x000fe200078ef802 */
[----:B------:R-:W-:Y:S01]  /*12a0*/  IMAD R9, R9, 0x84, R10 ;  /* 0x0000008409097824 */ /* 0x000fe200078e020a */
[C---:B------:R-:W-:Y:S02]  /*12b0*/  LOP3.LUT R11, R3.reuse, 0x2, R6, 0xf6, !PT ;  /* 0x00000002030b7812 */ /* 0x040fe400078ef606 */
[----:B------:R-:W-:Y:S01]  /*12c0*/  LOP3.LUT R3, R3, 0x3, R12, 0xf8, !PT ;  /* 0x0000000303037812 */ /* 0x000fe200078ef80c */
[--C-:B------:R-:W-:Y:S01]  /*12d0*/  IMAD R7, R7, 0x84, R10.reuse ;  /* 0x0000008407077824 */ /* 0x100fe200078e020a */
[----:B------:R0:W1:Y:S01]  /*12e0*/  LDS R8, [R9] ;  /* 0x0000000009087984 */ /* 0x0000620000000800 */
[--C-:B------:R-:W-:Y:S01]  /*12f0*/  IMAD R12, R11, 0x84, R10.reuse ;  /* 0x000000840b0c7824 */ /* 0x100fe200078e020a */
[----:B------:R-:W-:Y:S01]  /*1300*/  IADD3 R11, PT, PT, -R13, 0x8, RZ ;  /* 0x000000080d0b7810 */ /* 0x000fe20007ffe1ff */
[----:B------:R-:W-:Y:S01]  /*1310*/  IMAD R10, R3, 0x84, R10 ;  /* 0x00000084030a7824 */ /* 0x000fe200078e020a */
[----:B------:R2:W3:Y:S01]  /*1320*/  LDS R6, [R7] ;  /* 0x0000000007067984 */ /* 0x0004e20000000800 */
[----:B------:R-:W-:-:S02]  /*1330*/  SEL R3, R13, RZ, P1 ;  /* 0x000000ff0d037207 */ /* 0x000fc40000800000 */
[----:B------:R-:W-:Y:S01]  /*1340*/  ISETP.GT.U32.AND P1, PT, R2, 0x2, PT ;  /* 0x000000020200780c */ /* 0x000fe20003f24070 */
[----:B------:R-:W4:Y:S01]  /*1350*/  LDS R12, [R12] ;  /* 0x000000000c0c7984 */ /* 0x000f220000000800 */
[----:B0-----:R-:W-:-:S03]  /*1360*/  IADD3 R9, PT, PT, -R13, 0x18, RZ ;  /* 0x000000180d097810 */ /* 0x001fc60007ffe1ff */
[----:B------:R-:W0:Y:S01]  /*1370*/  LDS R10, [R10] ;  /* 0x000000000a0a7984 */ /* 0x000e220000000800 */
[----:B--2---:R-:W-:Y:S01]  /*1380*/  VIADD R7, R13, 0xfffffff8 ;  /* 0xfffffff80d077836 */ /* 0x004fe20000000000 */
[-C--:B-1----:R-:W-:Y:S02]  /*1390*/  LOP3.LUT R8, R8, R5.reuse, RZ, 0xc0, !PT ;  /* 0x0000000508087212 */ /* 0x082fe400078ec0ff */
[----:B---3--:R-:W-:Y:S02]  /*13a0*/  LOP3.LUT R6, R6, R5, RZ, 0xc0, !PT ;  /* 0x0000000506067212 */ /* 0x008fe400078ec0ff */
[----:B------:R-:W-:Y:S02]  /*13b0*/  SHF.L.U32 R0, R8, R11, RZ ;  /* 0x0000000b08007219 */ /* 0x000fe400000006ff */
[----:B------:R-:W-:Y:S02]  /*13c0*/  SHF.R.U32.HI R3, RZ, R3, R6 ;  /* 0x00000003ff037219 */ /* 0x000fe40000011606 */
[----:B------:R-:W-:-:S02]  /*13d0*/  @P0 SHF.R.U32.HI R0, RZ, R7, R8 ;  /* 0x00000007ff000219 */ /* 0x000fc40000011608 */
[-C--:B----4-:R-:W-:Y:S02]  /*13e0*/  LOP3.LUT R12, R12, R5.reuse, RZ, 0xc0, !PT ;  /* 0x000000050c0c7212 */ /* 0x090fe400078ec0ff */
[----:B0-----:R-:W-:Y:S01]  /*13f0*/  LOP3.LUT R10, R10, R5, RZ, 0xc0, !PT ;  /* 0x000000050a0a7212 */ /* 0x001fe200078ec0ff */
[C---:B------:R-:W-:Y:S01]  /*1400*/  VIADD R5, R13.reuse, 0xfffffff0 ;  /* 0xfffffff00d057836 */ /* 0x040fe20000000000 */
[C---:B------:R-:W-:Y:S02]  /*1410*/  IADD3 R7, PT, PT, -R13.reuse, 0x10, RZ ;  /* 0x000000100d077810 */ /* 0x040fe40007ffe1ff */
[----:B------:R-:W-:Y:S01]  /*1420*/  LOP3.LUT R0, R0, R3, RZ, 0xfc, !PT ;  /* 0x0000000300007212 */ /* 0x000fe200078efcff */
[----:B------:R-:W-:Y:S01]  /*1430*/  VIADD R3, R13, 0xffffffe8 ;  /* 0xffffffe80d037836 */ /* 0x000fe20000000000 */
[----:B------:R-:W-:Y:S02]  /*1440*/  SHF.L.U32 R7, R12, R7, RZ ;  /* 0x000000070c077219 */ /* 0x000fe400000006ff */
[----:B------:R-:W-:-:S02]  /*1450*/  @P1 SHF.R.U32.HI R7, RZ, R5, R12 ;  /* 0x00000005ff071219 */ /* 0x000fc4000001160c */
[----:B------:R-:W-:Y:S02]  /*1460*/  SHF.L.U32 R9, R10, R9, RZ ;  /* 0x000000090a097219 */ /* 0x000fe400000006ff */
[----:B------:R-:W-:Y:S02]  /*1470*/  @P2 SHF.R.U32.HI R9, RZ, R3, R10 ;  /* 0x00000003ff092219 */ /* 0x000fe4000001160a */
[----:B------:R-:W-:-:S04]  /*1480*/  LOP3.LUT R0, R7, R0, RZ, 0xfc, !PT ;  /* 0x0000000007007212 */ /* 0x000fc800078efcff */
[----:B------:R-:W-:Y:S01]  /*1490*/  LOP3.LUT R9, R9, R0, RZ, 0xfc, !PT ;  /* 0x0000000009097212 */ /* 0x000fe200078efcff */
[----:B------:R-:W-:Y:S06]  /*14a0*/  BRA `(.L_x_5) ;  /* 0x00000000003c7947 */ /* 0x000fec0003800000 */
.L_x_4:
[----:B------:R-:W-:-:S05]  /*14b0*/  IMAD.SHL.U32 R0, R0, 0x2, RZ ;  /* 0x0000000200007824 */ /* 0x000fca00078e00ff */
[----:B------:R-:W-:-:S05]  /*14c0*/  LOP3.LUT R0, R0, 0x1e, RZ, 0xc0, !PT ;  /* 0x0000001e00007812 */ /* 0x000fca00078ec0ff */
[----:B------:R-:W-:Y:S02]  /*14d0*/  IMAD R0, R0, 0x84, R7 ;  /* 0x0000008400007824 */ /* 0x000fe400078e0207 */
[----:B------:R-:W-:Y:S02]  /*14e0*/  IMAD.SHL.U32 R7, R2, 0x10, RZ ;  /* 0x0000001002077824 */ /* 0x000fe400078e00ff */
[----:B------:R-:W-:-:S03]  /*14f0*/  IMAD R0, R3, 0x4, R0 ;  /* 0x0000000403007824 */ /* 0x000fc600078e0200 */
[----:B------:R-:W-:Y:S02]  /*1500*/  IADD3 R3, PT, PT, -R7, 0x10, RZ ;  /* 0x0000001007037810 */ /* 0x000fe40007ffe1ff */
[----:B------:R-:W0:Y:S04]  /*1510*/  LDS R6, [R0] ;  /* 0x0000000000067984 */ /* 0x000e280000000800 */
[----:B------:R-:W2:Y:S01]  /*1520*/  LDS R8, [R0+0x84] ;  /* 0x0000840000087984 */ /* 0x000ea20000000800 */
[-C--:B0-----:R-:W-:Y:S02]  /*1530*/  LOP3.LUT R6, R6, R5.reuse, RZ, 0xc0, !PT ;  /* 0x0000000506067212 */ /* 0x081fe400078ec0ff */
[----:B--2---:R-:W-:Y:S02]  /*1540*/  LOP3.LUT R8, R8, R5, RZ, 0xc0, !PT ;  /* 0x0000000508087212 */ /* 0x004fe400078ec0ff */
[----:B------:R-:W-:-:S02]  /*1550*/  SHF.R.U32.HI R6, RZ, R7, R6 ;  /* 0x00000007ff067219 */ /* 0x000fc40000011606 */
[----:B------:R-:W-:-:S04]  /*1560*/  SHF.L.U32 R3, R8, R3, RZ ;  /* 0x0000000308037219 */ /* 0x000fc800000006ff */
[----:B------:R-:W-:Y:S01]  /*1570*/  LOP3.LUT R9, R3, R6, RZ, 0xfc, !PT ;  /* 0x0000000603097212 */ /* 0x000fe200078efcff */
[----:B------:R-:W-:Y:S06]  /*1580*/  BRA `(.L_x_5) ;  /* 0x0000000000047947 */ /* 0x000fec0003800000 */
.L_x_3:
[----:B------:R0:W2:Y:S02]  /*1590*/  LDS R9, [R8] ;  /* 0x0000000008097984 */ /* 0x0000a40000000800 */
.L_x_5:
[----:B------:R-:W3:Y:S02]  /*15a0*/  LDC.64 R2, c[0x0][0x388] ;  /* 0x0000e200ff027b82 */ /* 0x000ee40000000a00 */
[----:B---3--:R-:W-:-:S05]  /*15b0*/  IMAD.WIDE.U32 R4, R4, 0x4, R2 ;  /* 0x0000000404047825 */ /* 0x008fca00078e0002 */
[----:B--2---:R-:W-:Y:S01]  /*15c0*/  STG.E desc[UR4][R4.64], R9 ;  /* 0x0000000904007986 */ /* 0x004fe2000c101904 */
[----:B------:R-:W-:Y:S05]  /*15d0*/  EXIT ;  /* 0x000000000000794d */ /* 0x000fea0003800000 */
.L_x_6:
[----:B------:R-:W-:-:S00]  /*15e0*/  BRA `(.L_x_6) ;  /* 0xfffffffc00fc7947 */ /* 0x000fc0000383ffff */
[----:B------:R-:W-:-:S00]  /*15f0*/  NOP ;  /* 0x0000000000007918 */ /* 0x000fc00000000000 */
        /* <DEDUP_REMOVED lines=8> */
.L_x_10:


//--------------------- .text._Z11shuf_8192_8PKjPj --------------------------
	.section	.text._Z11shuf_8192_8PKjPj,"ax",@progbits
	.align	128
        .global         _Z11shuf_8192_8PKjPj
        .type           _Z11shuf_8192_8PKjPj,@function
        .size           _Z11shuf_8192_8PKjPj,(.L_x_11 - _Z11shuf_8192_8PKjPj)
        .other          _Z11shuf_8192_8PKjPj,@"STO_CUDA_ENTRY STV_DEFAULT"
_Z11shuf_8192_8PKjPj:
.text._Z11shuf_8192_8PKjPj:
[----:B------:R-:W-:Y:S01]  /*0000*/  LDC R1, c[0x0][0x37c] ;  /* 0x0000df00ff017b82 */ /* 0x000fe20000000800 */
[----:B------:R-:W0:Y:S07]  /*0010*/  S2R R2, SR_TID.Y ;  /* 0x0000000000027919 */ /* 0x000e2e0000002200 */
[----:B------:R-:W1:Y:S01]  /*0020*/  S2UR UR4, SR_CTAID.X ;  /* 0x00000000000479c3 */ /* 0x000e620000002500 */
[----:B------:R-:W2:Y:S01]  /*0030*/  LDCU.64 UR6, c[0x0][0x358] ;  /* 0x00006b00ff0677ac */ /* 0x000ea20008000a00 */
[----:B------:R-:W3:Y:S01]  /*0040*/  S2R R3, SR_TID.X ;  /* 0x0000000000037919 */ /* 0x000ee20000002100 */
[----:B------:R-:W4:Y:S05]  /*0050*/  S2R R0, SR_CTAID.Y ;  /* 0x0000000000007919 */ /* 0x000f2a0000002600 */
[----:B------:R-:W5:Y:S01]  /*0060*/  LDC.64 R6, c[0x0][0x380] ;  /* 0x0000e000ff067b82 */ /* 0x000f620000000a00 */
[----:B-1----:R-:W-:Y:S01]  /*0070*/  USHF.L.U32 UR4, UR4, 0xb, URZ ;  /* 0x0000000b04047899 */ /* 0x002fe200080006ff */
[----:B0-----:R-:W-:-:S02]  /*0080*/  IMAD.SHL.U32 R4, R2, 0x100, RZ ;  /* 0x0000010002047824 */ /* 0x001fc400078e00ff */
[----:B------:R-:W-:-:S03]  /*0090*/  IMAD.SHL.U32 R5, R2, 0x4, RZ ;  /* 0x0000000402057824 */ /* 0x000fc600078e00ff */
[----:B---3--:R-:W-:Y:S02]  /*00a0*/  LOP3.LUT R11, R3, UR4, RZ, 0xfc, !PT ;  /* 0x00000004030b7c12 */ /* 0x008fe4000f8efcff */
[----:B------:R-:W-:Y:S02]  /*00b0*/  LOP3.LUT R9, R4, 0x700, RZ, 0xc0, !PT ;  /* 0x0000070004097812 */ /* 0x000fe400078ec0ff */
[----:B------:R-:W-:Y:S01]  /*00c0*/  LOP3.LUT R4, R5, 0xfe0, RZ, 0xc0, !PT ;  /* 0x00000fe005047812 */ /* 0x000fe200078ec0ff */
[----:B----4-:R-:W-:-:S05]  /*00d0*/  IMAD R11, R0, 0x80, R11 ;  /* 0x00000080000b7824 */ /* 0x010fca00078e020b */
[----:B------:R-:W-:-:S05]  /*00e0*/  IADD3 R9, PT, PT, R9, R11, R4 ;  /* 0x0000000b09097210 */ /* 0x000fca0007ffe004 */
[----:B-----5:R-:W-:-:S06]  /*00f0*/  IMAD.WIDE.U32 R6, R9, 0x4, R6 ;  /* 0x0000000409067825 */ /* 0x020fcc00078e0006 */
[----:B--2---:R-:W2:Y:S01]  /*0100*/  LDG.E.CONSTANT R6, desc[UR6][R6.64] ;  /* 0x0000000606067981 */ /* 0x004ea2000c1e9900 */
[----:B------:R-:W-:Y:S01]  /*0110*/  MOV R4, 0x400 ;  /* 0x0000040000047802 */ /* 0x000fe20000000f00 */
[----:B------:R-:W0:Y:S03]  /*0120*/  S2R R9, SR_CgaCtaId ;  /* 0x0000000000097919 */ /* 0x000e260000008800 */
[----:B0-----:R-:W-:Y:S01]  /*0130*/  LEA R8, R9, R4, 0x18 ;  /* 0x0000000409087211 */ /* 0x001fe200078ec0ff */
[----:B------:R-:W-:-:S04]  /*0140*/  IMAD.SHL.U32 R4, R3, 0x4, RZ ;  /* 0x0000000403047824 */ /* 0x000fc800078e00ff */
[--C-:B------:R-:W-:Y:S02]  /*0150*/  IMAD R23, R2, 0x84, R8.reuse ;  /* 0x0000008402177824 */ /* 0x100fe400078e0208 */
[----:B------:R-:W-:Y:S02]  /*0160*/  IMAD R8, R3, 0x84, R8 ;  /* 0x0000008403087824 */ /* 0x000fe400078e0208 */
[----:B------:R-:W-:Y:S02]  /*0170*/  IMAD.IADD R9, R23, 0x1, R4 ;  /* 0x0000000117097824 */ /* 0x000fe400078e0204 */
[----:B------:R-:W-:-:S03]  /*0180*/  IMAD.IADD R8, R5, 0x1, R8 ;  /* 0x0000000105087824 */ /* 0x000fc600078e0208 */
[----:B--2---:R-:W-:Y:S01]  /*0190*/  STS [R9], R6 ;  /* 0x0000000609007388 */ /* 0x004fe20000000800 */
[----:B------:R-:W-:Y:S06]  /*01a0*/  BAR.SYNC.DEFER_BLOCKING 0x0 ;  /* 0x0000000000007b1d */ /* 0x000fec0000010000 */
[----:B------:R-:W0:Y:S02]  /*01b0*/  LDS R19, [R8] ;  /* 0x0000000008137984 */ /* 0x000e240000000800 */
[----:B0-----:R-:W-:Y:S02]  /*01c0*/  SHF.R.U32.HI R7, RZ, 0x1, R19 ;  /* 0x00000001ff077819 */ /* 0x001fe40000011613 */
[----:B------:R-:W-:-:S02]  /*01d0*/  LOP3.LUT R5, R19, 0x1, RZ, 0xc0, !PT ;  /* 0x0000000113057812 */ /* 0x000fc400078ec0ff */
[--C-:B------:R-:W-:Y:S02]  /*01e0*/  SHF.R.U32.HI R10, RZ, 0x2, R19.reuse ;  /* 0x00000002ff0a7819 */ /* 0x100fe40000011613 */
[----:B------:R-:W-:Y:S02]  /*01f0*/  LOP3.LUT R7, R7, 0x1, RZ, 0xc0, !PT ;  /* 0x0000000107077812 */ /* 0x000fe400078ec0ff */
[----:B------:R-:W-:Y:S02]  /*0200*/  ISETP.NE.U32.AND P2, PT, R5, 0x1, PT ;  /* 0x000000010500780c */ /* 0x000fe40003f45070 */
[--C-:B------:R-:W-:Y:S02]  /*0210*/  SHF.R.U32.HI R5, RZ, 0x4, R19.reuse ;  /* 0x00000004ff057819 */ /* 0x100fe40000011613 */
[----:B------:R-:W-:Y:S02]  /*0220*/  SHF.R.U32.HI R11, RZ, 0x3, R19 ;  /* 0x00000003ff0b7819 */ /* 0x000fe40000011613 */
[----:B------:R-:W-:-:S02]  /*0230*/  LOP3.LUT R10, R10, 0x1, RZ, 0xc0, !PT ;  /* 0x000000010a0a7812 */ /* 0x000fc400078ec0ff */
[----:B------:R-:W-:Y:S02]  /*0240*/  ISETP.NE.U32.AND P3, PT, R7, 0x1, PT ;  /* 0x000000010700780c */ /* 0x000fe40003f65070 */
[--C-:B------:R-:W-:Y:S02]  /*0250*/  SHF.R.U32.HI R6, RZ, 0x5, R19.reuse ;  /* 0x00000005ff067819 */ /* 0x100fe40000011613 */
[----:B------:R-:W-:Y:S02]  /*0260*/  LOP3.LUT R5, R5, 0x1, RZ, 0xc0, !PT ;  /* 0x0000000105057812 */ /* 0x000fe400078ec0ff */
[----:B------:R-:W-:Y:S02]  /*0270*/  LOP3.LUT R11, R11, 0x1, RZ, 0xc0, !PT ;  /* 0x000000010b0b7812 */ /* 0x000fe400078ec0ff */
[----:B------:R-:W-:Y:S02]  /*0280*/  ISETP.NE.U32.AND P4, PT, R10, 0x1, PT ;  /* 0x000000010a00780c */ /* 0x000fe40003f85070 */
[----:B------:R-:W-:-:S02]  /*0290*/  SHF.R.U32.HI R7, RZ, 0x6, R19 ;  /* 0x00000006ff077819 */ /* 0x000fc40000011613 */
[----:B------:R-:W-:Y:S02]  /*02a0*/  LOP3.LUT R6, R6, 0x1, RZ, 0xc0, !PT ;  /* 0x0000000106067812 */ /* 0x000fe400078ec0ff */
[----:B------:R-:W-:Y:S02]  /*02b0*/  ISETP.NE.U32.AND P6, PT, R5, 0x1, PT ;  /* 0x000000010500780c */ /* 0x000fe40003fc5070 */
[----:B------:R-:W-:Y:S02]  /*02c0*/  SHF.R.U32.HI R5, RZ, 0x8, R19 ;  /* 0x00000008ff057819 */ /* 0x000fe40000011613 */
[----:B------:R-:W-:Y:S02]  /*02d0*/  ISETP.NE.U32.AND P5, PT, R11, 0x1, PT ;  /* 0x000000010b00780c */ /* 0x000fe40003fa5070 */
[----:B------:R-:W-:Y:S02]  /*02e0*/  LOP3.LUT R7, R7, 0x1, RZ, 0xc0, !PT ;  /* 0x0000000107077812 */ /* 0x000fe400078ec0ff */
[----:B------:R-:W-:-:S02]  /*02f0*/  ISETP.NE.U32.AND P0, PT, R6, 0x1, PT ;  /* 0x000000010600780c */ /* 0x000fc40003f05070 */
[--C-:B------:R-:W-:Y:S02]  /*0300*/  SHF.R.U32.HI R8, RZ, 0x7, R19.reuse ;  /* 0x00000007ff087819 */ /* 0x100fe40000011613 */
[--C-:B------:R-:W-:Y:S02]  /*0310*/  SHF.R.U32.HI R6, RZ, 0x9, R19.reuse ;  /* 0x00000009ff067819 */ /* 0x100fe40000011613 */
[----:B------:R-:W-:Y:S02]  /*0320*/  LOP3.LUT R5, R5, 0x1, RZ, 0xc0, !PT ;  /* 0x0000000105057812 */ /* 0x000fe400078ec0ff */
[----:B------:R-:W-:Y:S02]  /*0330*/  ISETP.NE.U32.AND P1, PT, R7, 0x1, PT ;  /* 0x000000010700780c */ /* 0x000fe40003f25070 */
[----:B------:R-:W-:Y:S02]  /*0340*/  SHF.R.U32.HI R7, RZ, 0xa, R19 ;  /* 0x0000000aff077819 */ /* 0x000fe40000011613 */
[----:B------:R-:W-:-:S02]  /*0350*/  VOTE.ANY R27, PT, !P3 ;  /* 0x00000000001b7806 */ /* 0x000fc400058e0100 */
[----:B------:R-:W-:Y:S02]  /*0360*/  LOP3.LUT R8, R8, 0x1, RZ, 0xc0, !PT ;  /* 0x0000000108087812 */ /* 0x000fe400078ec0ff */
[----:B------:R-:W-:Y:S02]  /*0370*/  LOP3.LUT R6, R6, 0x1, RZ, 0xc0, !PT ;  /* 0x0000000106067812 */ /* 0x000fe400078ec0ff */
[----:B------:R-:W-:Y:S02]  /*0380*/  ISETP.NE.U32.AND P3, PT, R5, 0x1, PT ;  /* 0x000000010500780c */ /* 0x000fe40003f65070 */
[----:B------:R-:W-:Y:S02]  /*0390*/  SHF.R.U32.HI R5, RZ, 0xb, R19 ;  /* 0x0000000bff057819 */ /* 0x000fe40000011613 */
[----:B------:R-:W-:Y:S02]  /*03a0*/  VOTE.ANY R25, PT, !P2 ;  /* 0x0000000000197806 */ /* 0x000fe400050e0100 */
[----:B------:R-:W-:-:S02]  /*03b0*/  VOTE.ANY R29, PT, !P4 ;  /* 0x00000000001d7806 */ /* 0x000fc400060e0100 */
[----:B------:R-:W-:Y:S02]  /*03c0*/  LOP3.LUT R7, R7, 0x1, RZ, 0xc0, !PT ;  /* 0x0000000107077812 */ /* 0x000fe400078ec0ff */
[----:B------:R-:W-:Y:S02]  /*03d0*/  ISETP.NE.U32.AND P2, PT, R8, 0x1, PT ;  /* 0x000000010800780c */ /* 0x000fe40003f45070 */
[----:B------:R-:W-:Y:S02]  /*03e0*/  ISETP.NE.U32.AND P4, PT, R6, 0x1, PT ;  /* 0x000000010600780c */ /* 0x000fe40003f85070 */
[----:B------:R-:W-:Y:S02]  /*03f0*/  SHF.R.U32.HI R6, RZ, 0xc, R19 ;  /* 0x0000000cff067819 */ /* 0x000fe40000011613 */
[----:B------:R-:W-:Y:S02]  /*0400*/  LOP3.LUT R5, R5, 0x1, RZ, 0xc0, !PT ;  /* 0x0000000105057812 */ /* 0x000fe400078ec0ff */
[----:B------:R-:W-:-:S02]  /*0410*/  VOTE.ANY R22, PT, !P5 ;  /* 0x0000000000167806 */ /* 0x000fc400068e0100 */
[----:B------:R-:W-:Y:S02]  /*0420*/  ISETP.NE.U32.AND P5, PT, R7, 0x1, PT ;  /* 0x000000010700780c */ /* 0x000fe40003fa5070 */
[--C-:B------:R-:W-:Y:S02]  /*0430*/  SHF.R.U32.HI R7, RZ, 0xd, R19.reuse ;  /* 0x0000000dff077819 */ /* 0x100fe40000011613 */
[----:B------:R-:W-:Y:S02]  /*0440*/  VOTE.ANY R21, PT, !P6 ;  /* 0x0000000000157806 */ /* 0x000fe400070e0100 */
[----:B------:R-:W-:Y:S02]  /*0450*/  LOP3.LUT R6, R6, 0x1, RZ, 0xc0, !PT ;  /* 0x0000000106067812 */ /* 0x000fe400078ec0ff */
[----:B------:R-:W-:Y:S02]  /*0460*/  ISETP.NE.U32.AND P6, PT, R5, 0x1, PT ;  /* 0x000000010500780c */ /* 0x000fe40003fc5070 */
[----:B------:R-:W-:-:S02]  /*0470*/  SHF.R.U32.HI R5, RZ, 0xe, R19 ;  /* 0x0000000eff057819 */ /* 0x000fc40000011613 */
[----:B------:R-:W-:Y:S02]  /*0480*/  VOTE.ANY R18, PT, !P0 ;  /* 0x0000000000127806 */ /* 0x000fe400040e0100 */
[----:B------:R-:W-:Y:S02]  /*0490*/  LOP3.LUT R7, R7, 0x1, RZ, 0xc0, !PT ;  /* 0x0000000107077812 */ /* 0x000fe400078ec0ff */
        /* <DEDUP_REMOVED lines=34> */
[----:B------:R-:W-:Y:S02]  /*06c0*/  LOP3.LUT R7, R7, 0x1, RZ, 0xc0, !PT ;  /* 0x0000000107077812 */ /* 0x000fe400078ec0ff */
[----:B------:R-:W-:Y:S02]  /*06d0*/  VOTE.ANY R9, PT, !P2 ;  /* 0x0000000000097806 */ /* 0x000fe400050e0100 */
[----:B------:R-:W-:Y:S02]  /*06e0*/  ISETP.NE.U32.AND P2, PT, R6, 0x1, PT ;  /* 0x000000010600780c */ /* 0x000fe40003f45070 */
[----:B------:R-:W-:Y:S02]  /*06f0*/  SHF.R.U32.HI R6, RZ, 0x18, R19 ;  /* 0x00000018ff067819 */ /* 0x000fe40000011613 */
[----:B------:R-:W-:Y:S02]  /*0700*/  LOP3.LUT R5, R5, 0x1, RZ, 0xc0, !PT ;  /* 0x0000000105057812 */ /* 0x000fe400078ec0ff */
[----:B------:R-:W-:-:S02]  /*0710*/  VOTE.ANY R8, PT, !P3 ;  /* 0x0000000000087806 */ /* 0x000fc400058e0100 */
[----:B------:R-:W-:Y:S02]  /*0720*/  ISETP.NE.U32.AND P3, PT, R7, 0x1, PT ;  /* 0x000000010700780c */ /* 0x000fe40003f65070 */
[----:B------:R-:W-:Y:S02]  /*0730*/  VOTE.ANY R7, PT, !P4 ;  /* 0x0000000000077806 */ /* 0x000fe400060e0100 */
[----:B------:R-:W-:Y:S02]  /*0740*/  LOP3.LUT R20, R6, 0x1, RZ, 0xc0, !PT ;  /* 0x0000000106147812 */ /* 0x000fe400078ec0ff */
[----:B------:R-:W-:Y:S02]  /*0750*/  ISETP.NE.U32.AND P4, PT, R5, 0x1, PT ;  /* 0x000000010500780c */ /* 0x000fe40003f85070 */
[----:B------:R-:W-:Y:S02]  /*0760*/  SHF.R.U32.HI R5, RZ, 0x19, R19 ;  /* 0x00000019ff057819 */ /* 0x000fe40000011613 */
[----:B------:R-:W-:-:S02]  /*0770*/  VOTE.ANY R6, PT, !P5 ;  /* 0x0000000000067806 */ /* 0x000fc400068e0100 */
[----:B------:R-:W-:Y:S02]  /*0780*/  ISETP.NE.U32.AND P5, PT, R20, 0x1, PT ;  /* 0x000000011400780c */ /* 0x000fe40003fa5070 */
[----:B------:R-:W-:Y:S02]  /*0790*/  LOP3.LUT R20, R5, 0x1, RZ, 0xc0, !PT ;  /* 0x0000000105147812 */ /* 0x000fe400078ec0ff */
[----:B------:R-:W-:Y:S02]  /*07a0*/  VOTE.ANY R5, PT, !P6 ;  /* 0x0000000000057806 */ /* 0x000fe400070e0100 */
[----:B------:R-:W-:Y:S01]  /*07b0*/  ISETP.NE.U32.AND P6, PT, R20, 0x1, PT ;  /* 0x000000011400780c */ /* 0x000fe20003fc5070 */
[----:B------:R-:W-:Y:S01]  /*07c0*/  IMAD R20, R2, -0x80, R23 ;  /* 0xffffff8002147824 */ /* 0x000fe200078e0217 */
[----:B------:R-:W-:-:S04]  /*07d0*/  SHF.R.U32.HI R23, RZ, 0x1a, R19 ;  /* 0x0000001aff177819 */ /* 0x000fc80000011613 */
[----:B------:R-:W-:Y:S01]  /*07e0*/  LOP3.LUT R24, R23, 0x1, RZ, 0xc0, !PT ;  /* 0x0000000117187812 */ /* 0x000fe200078ec0ff */
[----:B------:R0:W-:Y:S01]  /*07f0*/  STS [R20], R25 ;  /* 0x0000001914007388 */ /* 0x0001e20000000800 */
[----:B------:R-:W-:Y:S02]  /*0800*/  VOTE.ANY R23, PT, !P0 ;  /* 0x0000000000177806 */ /* 0x000fe400040e0100 */
[----:B------:R-:W-:Y:S01]  /*0810*/  ISETP.NE.U32.AND P0, PT, R24, 0x1, PT ;  /* 0x000000011800780c */ /* 0x000fe20003f05070 */
[----:B------:R1:W-:Y:S01]  /*0820*/  STS [R20+0x84], R27 ;  /* 0x0000841b14007388 */ /* 0x0003e20000000800 */
[----:B------:R-:W-:-:S03]  /*0830*/  SHF.R.U32.HI R24, RZ, 0x1b, R19 ;  /* 0x0000001bff187819 */ /* 0x000fc60000011613 */
[----:B------:R-:W-:Y:S01]  /*0840*/  STS [R20+0x108], R29 ;  /* 0x0001081d14007388 */ /* 0x000fe20000000800 */
[----:B------:R-:W-:Y:S02]  /*0850*/  LOP3.LUT R26, R24, 0x1, RZ, 0xc0, !PT ;  /* 0x00000001181a7812 */ /* 0x000fe400078ec0ff */
[----:B------:R-:W-:Y:S01]  /*0860*/  VOTE.ANY R24, PT, !P1 ;  /* 0x0000000000187806 */ /* 0x000fe200048e0100 */
[----:B------:R2:W-:Y:S01]  /*0870*/  STS [R20+0x738], R9 ;  /* 0x0007380914007388 */ /* 0x0005e20000000800 */
[----:B------:R-:W-:Y:S02]  /*0880*/  ISETP.NE.U32.AND P1, PT, R26, 0x1, PT ;  /* 0x000000011a00780c */ /* 0x000fe40003f25070 */
[----:B------:R-:W-:Y:S01]  /*0890*/  SHF.R.U32.HI R26, RZ, 0x1c, R19 ;  /* 0x0000001cff1a7819 */ /* 0x000fe20000011613 */
[----:B------:R3:W-:Y:S01]  /*08a0*/  STS [R20+0x840], R7 ;  /* 0x0008400714007388 */ /* 0x0007e20000000800 */
[----:B0-----:R-:W-:Y:S02]  /*08b0*/  VOTE.ANY R25, PT, !P2 ;  /* 0x0000000000197806 */ /* 0x001fe400050e0100 */
[----:B------:R-:W-:Y:S01]  /*08c0*/  LOP3.LUT R26, R26, 0x1, RZ, 0xc0, !PT ;  /* 0x000000011a1a7812 */ /* 0x000fe200078ec0ff */
[----:B------:R-:W-:Y:S01]  /*08d0*/  STS [R20+0x528], R13 ;  /* 0x0005280d14007388 */ /* 0x000fe20000000800 */
[----:B-1----:R-:W-:-:S02]  /*08e0*/  VOTE.ANY R27, PT, !P4 ;  /* 0x00000000001b7806 */ /* 0x002fc400060e0100 */
[----:B------:R-:W-:Y:S01]  /*08f0*/  ISETP.NE.U32.AND P2, PT, R26, 0x1, PT ;  /* 0x000000011a00780c */ /* 0x000fe20003f45070 */
[----:B------:R0:W-:Y:S01]  /*0900*/  STS [R20+0x630], R11 ;  /* 0x0006300b14007388 */ /* 0x0001e20000000800 */
[----:B------:R-:W-:Y:S02]  /*0910*/  SHF.R.U32.HI R26, RZ, 0x1d, R19 ;  /* 0x0000001dff1a7819 */ /* 0x000fe40000011613 */
[----:B--2---:R-:W-:Y:S01]  /*0920*/  VOTE.ANY R9, PT, !P0 ;  /* 0x0000000000097806 */ /* 0x004fe200040e0100 */
[----:B------:R1:W-:Y:S01]  /*0930*/  STS [R20+0x948], R5 ;  /* 0x0009480514007388 */ /* 0x0003e20000000800 */
[----:B------:R-:W-:Y:S02]  /*0940*/  LOP3.LUT R28, R26, 0x1, RZ, 0xc0, !PT ;  /* 0x000000011a1c7812 */ /* 0x000fe400078ec0ff */
[----:B------:R-:W-:Y:S01]  /*0950*/  VOTE.ANY R26, PT, !P3 ;  /* 0x00000000001a7806 */ /* 0x000fe200058e0100 */
[----:B------:R2:W-:Y:S01]  /*0960*/  STS [R20+0xd68], R9 ;  /* 0x000d680914007388 */ /* 0x0005e20000000800 */
[----:B------:R-:W-:-:S02]  /*0970*/  ISETP.NE.U32.AND P3, PT, R28, 0x1, PT ;  /* 0x000000011c00780c */ /* 0x000fc40003f65070 */
[--C-:B------:R-:W-:Y:S01]  /*0980*/  SHF.R.U32.HI R28, RZ, 0x1f, R19.reuse ;  /* 0x0000001fff1c7819 */ /* 0x100fe20000011613 */
[----:B------:R-:W-:Y:S01]  /*0990*/  STS [R20+0x18c], R22 ;  /* 0x00018c1614007388 */ /* 0x000fe20000000800 */
[----:B------:R-:W-:Y:S02]  /*09a0*/  SHF.R.U32.HI R19, RZ, 0x1e, R19 ;  /* 0x0000001eff137819 */ /* 0x000fe40000011613 */
[----:B------:R-:W-:Y:S01]  /*09b0*/  ISETP.NE.U32.AND P4, PT, R28, 0x1, PT ;  /* 0x000000011c00780c */ /* 0x000fe20003f85070 */
[----:B------:R-:W-:Y:S01]  /*09c0*/  STS [R20+0x210], R21 ;  /* 0x0002101514007388 */ /* 0x000fe20000000800 */
[----:B------:R-:W-:Y:S02]  /*09d0*/  LOP3.LUT R19, R19, 0x1, RZ, 0xc0, !PT ;  /* 0x0000000113137812 */ /* 0x000fe400078ec0ff */
[----:B---3--:R-:W-:Y:S01]  /*09e0*/  VOTE.ANY R7, PT, !P1 ;  /* 0x0000000000077806 */ /* 0x008fe200048e0100 */
[----:B------:R-:W-:Y:S01]  /*09f0*/  STS [R20+0x294], R18 ;  /* 0x0002941214007388 */ /* 0x000fe20000000800 */
[----:B0-----:R-:W-:-:S02]  /*0a00*/  VOTE.ANY R11, PT, !P5 ;  /* 0x00000000000b7806 */ /* 0x001fc400068e0100 */
[----:B------:R-:W-:Y:S01]  /*0a10*/  VOTE.ANY R13, PT, !P6 ;  /* 0x00000000000d7806 */ /* 0x000fe200070e0100 */
[----:B------:R0:W-:Y:S01]  /*0a20*/  STS [R20+0xdec], R7 ;  /* 0x000dec0714007388 */ /* 0x0001e20000000800 */
[----:B-1----:R-:W-:Y:S02]  /*0a30*/  VOTE.ANY R5, PT, !P2 ;  /* 0x0000000000057806 */ /* 0x002fe400050e0100 */
[----:B--2---:R-:W-:Y:S01]  /*0a40*/  VOTE.ANY R9, PT, !P3 ;  /* 0x0000000000097806 */ /* 0x004fe200058e0100 */
[----:B------:R-:W-:Y:S01]  /*0a50*/  STS [R20+0x318], R17 ;  /* 0x0003181114007388 */ /* 0x000fe20000000800 */
[----:B------:R-:W-:Y:S02]  /*0a60*/  VOTE.ANY R29, PT, !P4 ;  /* 0x00000000001d7806 */ /* 0x000fe400060e0100 */
[----:B------:R-:W-:Y:S01]  /*0a70*/  ISETP.NE.U32.AND P4, PT, R19, 0x1, PT ;  /* 0x000000011300780c */ /* 0x000fe20003f85070 */
[----:B------:R-:W-:Y:S01]  /*0a80*/  STS [R20+0x39c], R16 ;  /* 0x00039c1014007388 */ /* 0x000fe20000000800 */
[C---:B------:R-:W-:Y:S01]  /*0a90*/  ISETP.GT.U32.AND P1, PT, R3.reuse, 0x17, PT ;  /* 0x000000170300780c */ /* 0x040fe20003f24070 */
[----:B------:R-:W-:Y:S01]  /*0aa0*/  IMAD R19, R2, 0x8, R3 ;  /* 0x0000000802137824 */ /* 0x000fe200078e0203 */
[C---:B------:R-:W-:Y:S01]  /*0ab0*/  ISETP.GT.U32.AND P0, PT, R3.reuse, 0xf, PT ;  /* 0x0000000f0300780c */ /* 0x040fe20003f04070 */
[----:B------:R-:W-:Y:S01]  /*0ac0*/  STS [R20+0xffc], R29 ;  /* 0x000ffc1d14007388 */ /* 0x000fe20000000800 */
[----:B------:R-:W-:Y:S01]  /*0ad0*/  ISETP.GT.U32.AND P2, PT, R3, 0x1f, PT ;  /* 0x0000001f0300780c */ /* 0x000fe20003f44070 */
[----:B------:R-:W-:-:S02]  /*0ae0*/  IMAD R19, R0, 0x400, R19 ;  /* 0x0000040000137824 */ /* 0x000fc400078e0213 */
[----:B------:R1:W-:Y:S02]  /*0af0*/  STS [R20+0x420], R15 ;  /* 0x0004200f14007388 */ /* 0x0003e40000000800 */
[----:B------:R-:W-:Y:S02]  /*0b00*/  VIADD R19, R19, UR4 ;  /* 0x0000000413137c36 */ /* 0x000fe40008000000 */
[----:B0-----:R-:W-:Y:S01]  /*0b10*/  VOTE.ANY R7, PT, !P4 ;  /* 0x0000000000077806 */ /* 0x001fe200060e0100 */
[----:B------:R-:W-:Y:S03]  /*0b20*/  STS [R20+0x4a4], R14 ;  /* 0x0004a40e14007388 */ /* 0x000fe60000000800 */
[----:B------:R-:W-:Y:S01]  /*0b30*/  @!P0 LOP3.LUT R2, R3, 0x8, RZ, 0xc, !PT ;  /* 0x0000000803028812 */ /* 0x000fe200078e0cff */
[----:B------:R-:W-:Y:S01]  /*0b40*/  STS [R20+0x5ac], R12 ;  /* 0x0005ac0c14007388 */ /* 0x000fe20000000800 */
[----:B-1----:R-:W-:-:S02]  /*0b50*/  LOP3.LUT R15, R4, 0x1c, RZ, 0xc0, !PT ;  /* 0x0000001c040f7812 */ /* 0x002fc400078ec0ff */
[----:B------:R-:W-:Y:S01]  /*0b60*/  @!P2 LOP3.LUT R0, R3, 0x18, RZ, 0xc, !PT ;  /* 0x000000180300a812 */ /* 0x000fe200078e0cff */
[----:B------:R-:W-:Y:S04]  /*0b70*/  STS [R20+0x6b4], R10 ;  /* 0x0006b40a14007388 */ /* 0x000fe80000000800 */
[----:B------:R-:W-:Y:S04]  /*0b80*/  STS [R20+0x7bc], R8 ;  /* 0x0007bc0814007388 */ /* 0x000fe80000000800 */
[----:B------:R0:W-:Y:S04]  /*0b90*/  STS [R20+0x8c4], R6 ;  /* 0x0008c40614007388 */ /* 0x0001e80000000800 */
[----:B------:R-:W-:Y:S04]  /*0ba0*/  STS [R20+0x9cc], R23 ;  /* 0x0009cc1714007388 */ /* 0x000fe80000000800 */
[----:B------:R-:W-:Y:S01]  /*0bb0*/  STS [R20+0xa50], R24 ;  /* 0x000a501814007388 */ /* 0x000fe20000000800 */
[----:B0-----:R-:W-:-:S03]  /*0bc0*/  SHF.R.U32.HI R6, RZ, 0x3, R3 ;  /* 0x00000003ff067819 */ /* 0x001fc60000011603 */
[----:B------:R-:W-:Y:S01]  /*0bd0*/  STS [R20+0xad4], R25 ;  /* 0x000ad41914007388 */ /* 0x000fe20000000800 */
[C---:B------:R-:W-:Y:S01]  /*0be0*/  LOP3.LUT R4, R6.reuse, 0x3, RZ, 0xc0, !PT ;  /* 0x0000000306047812 */ /* 0x040fe200078ec0ff */
[C---:B------:R-:W-:Y:S02]  /*0bf0*/  VIADD R10, R6.reuse, 0xffffffff ;  /* 0xffffffff060a7836 */ /* 0x040fe40000000000 */
[----:B------:R-:W-:Y:S01]  /*0c00*/  STS [R20+0xb58], R26 ;  /* 0x000b581a14007388 */ /* 0x000fe20000000800 */
[----:B------:R-:W-:Y:S01]  /*0c10*/  VIADD R8, R6, 0x1 ;  /* 0x0000000106087836 */ /* 0x000fe20000000000 */
[----:B------:R-:W-:Y:S01]  /*0c20*/  LOP3.LUT R4, R4, 0x2, RZ, 0x3c, !PT ;  /* 0x0000000204047812 */ /* 0x000fe200078e3cff */
[----:B------:R-:W-:Y:S01]  /*0c30*/  IMAD R19, R6, 0xf8, R19 ;  /* 0x000000f806137824 */ /* 0x000fe200078e0213 */
[----:B------:R-:W-:Y:S01]  /*0c40*/  STS [R20+0xbdc], R27 ;  /* 0x000bdc1b14007388 */ /* 0x000fe20000000800 */
[----:B------:R-:W-:-:S03]  /*0c50*/  LOP3.LUT R10, R10, 0x3, RZ, 0xc0, !PT ;  /* 0x000000030a0a7812 */ /* 0x000fc600078ec0ff */
[----:B------:R0:W-:Y:S02]  /*0c60*/  STS [R20+0xc60], R11 ;  /* 0x000c600b14007388 */ /* 0x0001e40000000800 */
[----:B------:R-:W-:Y:S02]  /*0c70*/  IMAD.IADD R17, R15, 0x1, R10 ;  /* 0x000000010f117824 */ /* 0x000fe400078e020a */
[----:B------:R1:W-:Y:S02]  /*0c80*/  STS [R20+0xce4], R13 ;  /* 0x000ce40d14007388 */ /* 0x0003e40000000800 */
[----:B------:R-:W-:Y:S02]  /*0c90*/  IMAD R17, R17, 0x84, R20 ;  /* 0x0000008411117824 */ /* 0x000fe400078e0214 */
[----:B------:R2:W-:Y:S01]  /*0ca0*/  STS [R20+0xe70], R5 ;  /* 0x000e700514007388 */ /* 0x0005e20000000800 */
[----:B0-----:R-:W-:Y:S01]  /*0cb0*/  LOP3.LUT R11, R15, 0x3, R8, 0xf8, !PT ;  /* 0x000000030f0b7812 */ /* 0x001fe200078ef808 */
[----:B------:R-:W-:-:S02]  /*0cc0*/  IMAD.MOV.U32 R8, RZ, RZ, 0xff ;  /* 0x000000ffff087424 */ /* 0x000fc400078e00ff */
[----:B------:R0:W-:Y:S01]  /*0cd0*/  STS [R20+0xef4], R9 ;  /* 0x000ef40914007388 */ /* 0x0001e20000000800 */
[C---:B-1----:R-:W-:Y:S01]  /*0ce0*/  IMAD.IADD R13, R15.reuse, 0x1, R4 ;  /* 0x000000010f0d7824 */ /* 0x042fe200078e0204 */
[----:B------:R-:W-:Y:S02]  /*0cf0*/  LOP3.LUT R15, R15, 0x3, R6, 0xf8, !PT ;  /* 0x000000030f0f7812 */ /* 0x000fe400078ef806 */
[----:B------:R1:W-:Y:S01]  /*0d00*/  STS [R20+0xf78], R7 ;  /* 0x000f780714007388 */ /* 0x0003e20000000800 */
[--C-:B------:R-:W-:Y:S01]  /*0d10*/  IMAD R11, R11, 0x84, R20.reuse ;  /* 0x000000840b0b7824 */ /* 0x100fe200078e0214 */
[----:B--2---:R-:W2:Y:S01]  /*0d20*/  LDC.64 R4, c[0x0][0x388] ;  /* 0x0000e200ff047b82 */ /* 0x004ea20000000a00 */
[----:B------:R-:W-:-:S07]  /*0d30*/  IMAD R13, R13, 0x84, R20 ;  /* 0x000000840d0d7824 */ /* 0x000fce00078e0214 */
[----:B------:R-:W-:Y:S01]  /*0d40*/  BAR.SYNC.DEFER_BLOCKING 0x0 ;  /* 0x0000000000007b1d */ /* 0x000fe20000010000 */
[----:B------:R-:W-:Y:S01]  /*0d50*/  IMAD R15, R15, 0x84, R20 ;  /* 0x000000840f0f7824 */ /* 0x000fe200078e0214 */
[C---:B0-----:R-:W-:Y:S02]  /*0d60*/  @!P1 LOP3.LUT R9, R3.reuse, 0x18, RZ, 0xc0, !PT ;  /* 0x0000001803099812 */ /* 0x041fe400078ec0ff */
[----:B-1----:R-:W-:Y:S02]  /*0d70*/  LOP3.LUT R7, R3, 0x3f8, RZ, 0xc0, !PT ;  /* 0x000003f803077812 */ /* 0x002fe400078ec0ff */
[----:B------:R-:W-:Y:S02]  /*0d80*/  @!P1 IADD3 R12, PT, PT, -R9, 0x10, RZ ;  /* 0x00000010090c9810 */ /* 0x000fe40007ffe1ff */
[----:B------:R-:W-:Y:S01]  /*0d90*/  SHF.L.U32 R8, R8, R7, RZ ;  /* 0x0000000708087219 */ /* 0x000fe200000006ff */
[C---:B------:R-:W-:Y:S02]  /*0da0*/  @P0 VIADD R10, R7.reuse, 0xfffffff8 ;  /* 0xfffffff8070a0836 */ /* 0x040fe40000000000 */
[----:B------:R-:W-:-:S02]  /*0db0*/  @P1 VIADD R16, R7, 0xfffffff0 ;  /* 0xfffffff007101836 */ /* 0x000fc40000000000 */
[----:B--2---:R-:W-:Y:S01]  /*0dc0*/  IMAD.WIDE.U32 R4, R19, 0x4, R4 ;  /* 0x0000000413047825 */ /* 0x004fe200078e0004 */
[----:B------:R-:W0:Y:S04]  /*0dd0*/  LDS R13, [R13] ;  /* 0x000000000d0d7984 */ /* 0x000e280000000800 */
[----:B------:R-:W1:Y:S04]  /*0de0*/  LDS R11, [R11] ;  /* 0x000000000b0b7984 */ /* 0x000e680000000800 */
[----:B------:R-:W2:Y:S04]  /*0df0*/  LDS R15, [R15] ;  /* 0x000000000f0f7984 */ /* 0x000ea80000000800 */
[----:B------:R-:W3:Y:S01]  /*0e00*/  LDS R17, [R17] ;  /* 0x0000000011117984 */ /* 0x000ee20000000800 */
[----:B0-----:R-:W-:-:S02]  /*0e10*/  LOP3.LUT R13, R13, R8, RZ, 0xc0, !PT ;  /* 0x000000080d0d7212 */ /* 0x001fc400078ec0ff */
[----:B-1----:R-:W-:Y:S02]  /*0e20*/  LOP3.LUT R11, R11, R8, RZ, 0xc0, !PT ;  /* 0x000000080b0b7212 */ /* 0x002fe400078ec0ff */
[----:B------:R-:W-:Y:S02]  /*0e30*/  @!P1 SHF.L.U32 R14, R13, R12, RZ ;  /* 0x0000000c0d0e9219 */ /* 0x000fe400000006ff */
[----:B--2---:R-:W-:Y:S02]  /*0e40*/  LOP3.LUT R12, R15, R8, RZ, 0xc0, !PT ;  /* 0x000000080f0c7212 */ /* 0x004fe400078ec0ff */
[----:B------:R-:W-:Y:S02]  /*0e50*/  @!P0 SHF.L.U32 R2, R11, R2, RZ ;  /* 0x000000020b028219 */ /* 0x000fe400000006ff */
[----:B------:R-:W-:Y:S02]  /*0e60*/  @P0 SHF.R.U32.HI R2, RZ, R10, R11 ;  /* 0x0000000aff020219 */ /* 0x000fe4000001160b */
[----:B------:R-:W-:-:S02]  /*0e70*/  SHF.R.U32.HI R9, RZ, R7, R12 ;  /* 0x00000007ff097219 */ /* 0x000fc4000001160c */
[----:B---3--:R-:W-:Y:S02]  /*0e80*/  LOP3.LUT R17, R17, R8, RZ, 0xc0, !PT ;  /* 0x0000000811117212 */ /* 0x008fe400078ec0ff */
[----:B------:R-:W-:Y:S01]  /*0e90*/  LOP3.LUT R9, R2, R9, RZ, 0xfc, !PT ;  /* 0x0000000902097212 */ /* 0x000fe200078efcff */
[----:B------:R-:W-:Y:S01]  /*0ea0*/  @P2 VIADD R2, R7, 0xffffffe8 ;  /* 0xffffffe807022836 */ /* 0x000fe20000000000 */
[----:B------:R-:W-:Y:S02]  /*0eb0*/  @P1 SHF.R.U32.HI R14, RZ, R16, R13 ;  /* 0x00000010ff0e1219 */ /* 0x000fe4000001160d */
[----:B------:R-:W-:Y:S02]  /*0ec0*/  @!P2 SHF.L.U32 R0, R17, R0, RZ ;  /* 0x000000001100a219 */ /* 0x000fe400000006ff */
[----:B------:R-:W-:Y:S02]  /*0ed0*/  LOP3.LUT R3, R14, R9, RZ, 0xfc, !PT ;  /* 0x000000090e037212 */ /* 0x000fe400078efcff */
[----:B------:R-:W-:-:S04]  /*0ee0*/  @P2 SHF.R.U32.HI R0, RZ, R2, R17 ;  /* 0x00000002ff002219 */ /* 0x000fc80000011611 */
[----:B------:R-:W-:-:S05]  /*0ef0*/  LOP3.LUT R3, R0, R3, RZ, 0xfc, !PT ;  /* 0x0000000300037212 */ /* 0x000fca00078efcff */
[----:B------:R-:W-:Y:S01]  /*0f00*/  STG.E desc[UR6][R4.64], R3 ;  /* 0x0000000304007986 */ /* 0x000fe2000c101906 */
[----:B------:R-:W-:Y:S05]  /*0f10*/  EXIT ;  /* 0x000000000000794d */ /* 0x000fea0003800000 */
.L_x_7:
        /* <DEDUP_REMOVED lines=14> */
.L_x_11:


//--------------------- .text._Z12shuf_8192_16PKjPj --------------------------
	.section	.text._Z12shuf_8192_16PKjPj,"ax",@progbits
	.align	128
        .global         _Z12shuf_8192_16PKjPj
        .type           _Z12shuf_8192_16PKjPj,@function
        .size           _Z12shuf_8192_16PKjPj,(.L_x_12 - _Z12shuf_8192_16PKjPj)
        .other          _Z12shuf_8192_16PKjPj,@"STO_CUDA_ENTRY STV_DEFAULT"
_Z12shuf_8192_16PKjPj:
.text._Z12shuf_8192_16PKjPj:
[----:B------:R-:W-:Y:S01]  /*0000*/  LDC R1, c[0x0][0x37c] ;  /* 0x0000df00ff017b82 */ /* 0x000fe20000000800 */
[----:B------:R-:W0:Y:S07]  /*0010*/  S2R R3, SR_TID.X ;  /* 0x0000000000037919 */ /* 0x000e2e0000002100 */
[----:B------:R-:W1:Y:S01]  /*0020*/  S2UR UR4, SR_CTAID.X ;  /* 0x00000000000479c3 */ /* 0x000e620000002500 */
[----:B------:R-:W2:Y:S01]  /*0030*/  LDCU.64 UR6, c[0x0][0x358] ;  /* 0x00006b00ff0677ac */ /* 0x000ea20008000a00 */
[----:B------:R-:W3:Y:S01]  /*0040*/  S2R R4, SR_TID.Y ;  /* 0x0000000000047919 */ /* 0x000ee20000002200 */
[----:B------:R-:W4:Y:S05]  /*0050*/  S2R R2, SR_CTAID.Y ;  /* 0x0000000000027919 */ /* 0x000f2a0000002600 */
[----:B------:R-:W5:Y:S01]  /*0060*/  LDC.64 R6, c[0x0][0x380] ;  /* 0x0000e000ff067b82 */ /* 0x000f620000000a00 */
[----:B-1----:R-:W-:-:S06]  /*0070*/  USHF.L.U32 UR4, UR4, 0xb, URZ ;  /* 0x0000000b04047899 */ /* 0x002fcc00080006ff */
[----:B0-----:R-:W-:Y:S01]  /*0080*/  LOP3.LUT R11, R3, UR4, RZ, 0xfc, !PT ;  /* 0x00000004030b7c12 */ /* 0x001fe2000f8efcff */
[C---:B---3--:R-:W-:Y:S02]  /*0090*/  IMAD.SHL.U32 R0, R4.reuse, 0x2, RZ ;  /* 0x0000000204007824 */ /* 0x048fe400078e00ff */
[----:B------:R-:W-:Y:S02]  /*00a0*/  IMAD.SHL.U32 R5, R4, 0x80, RZ ;  /* 0x0000008004057824 */ /* 0x000fe400078e00ff */
[----:B----4-:R-:W-:Y:S01]  /*00b0*/  IMAD R11, R2, 0x40, R11 ;  /* 0x00000040020b7824 */ /* 0x010fe200078e020b */
[----:B------:R-:W-:Y:S02]  /*00c0*/  LOP3.LUT R0, R0, 0x7e0, RZ, 0xc0, !PT ;  /* 0x000007e000007812 */ /* 0x000fe400078ec0ff */
[----:B------:R-:W-:-:S04]  /*00d0*/  LOP3.LUT R9, R5, 0x780, RZ, 0xc0, !PT ;  /* 0x0000078005097812 */ /* 0x000fc800078ec0ff */
[----:B------:R-:W-:-:S05]  /*00e0*/  IADD3 R9, PT, PT, R9, R11, R0 ;  /* 0x0000000b09097210 */ /* 0x000fca0007ffe000 */
[----:B-----5:R-:W-:-:S06]  /*00f0*/  IMAD.WIDE.U32 R6, R9, 0x4, R6 ;  /* 0x0000000409067825 */ /* 0x020fcc00078e0006 */
[----:B--2---:R0:W2:Y:S01]  /*0100*/  LDG.E.CONSTANT R6, desc[UR6][R6.64] ;  /* 0x0000000606067981 */ /* 0x0040a2000c1e9900 */
[----:B------:R-:W-:Y:S01]  /*0110*/  MOV R0, 0x400 ;  /* 0x0000040000007802 */ /* 0x000fe20000000f00 */
[----:B------:R-:W1:Y:S01]  /*0120*/  S2R R9, SR_CgaCtaId ;  /* 0x0000000000097919 */ /* 0x000e620000008800 */
[----:B0-----:R-:W-:-:S05]  /*0130*/  IMAD.SHL.U32 R7, R3, 0x2, RZ ;  /* 0x0000000203077824 */ /* 0x001fca00078e00ff */
[----:B------:R-:W-:Y:S02]  /*0140*/  LOP3.LUT R7, R7, 0x1e, RZ, 0xc0, !PT ;  /* 0x0000001e07077812 */ /* 0x000fe400078ec0ff */
[----:B-1----:R-:W-:-:S05]  /*0150*/  LEA R0, R9, R0, 0x18 ;  /* 0x0000000009007211 */ /* 0x002fca00078ec0ff */
[C-C-:B------:R-:W-:Y:S02]  /*0160*/  IMAD R8, R4.reuse, 0x84, R0.reuse ;  /* 0x0000008404087824 */ /* 0x140fe400078e0200 */
[C---:B------:R-:W-:Y:S02]  /*0170*/  IMAD R11, R3.reuse, 0x84, R0 ;  /* 0x00000084030b7824 */ /* 0x040fe400078e0200 */
[----:B------:R-:W-:Y:S02]  /*0180*/  IMAD R9, R3, 0x4, R8 ;  /* 0x0000000403097824 */ /* 0x000fe400078e0208 */
[----:B------:R-:W-:Y:S02]  /*0190*/  IMAD R11, R4, 0x4, R11 ;  /* 0x00000004040b7824 */ /* 0x000fe400078e020b */
[----:B------:R-:W-:Y:S02]  /*01a0*/  IMAD.IADD R5, R8, 0x1, -R5 ;  /* 0x0000000108057824 */ /* 0x000fe400078e0a05 */
[----:B------:R-:W-:Y:S01]  /*01b0*/  IMAD R0, R7, 0x84, R0 ;  /* 0x0000008407007824 */ /* 0x000fe200078e0200 */
[----:B--2---:R-:W-:Y:S01]  /*01c0*/  STS [R9], R6 ;  /* 0x0000000609007388 */ /* 0x004fe20000000800 */
[----:B------:R-:W-:Y:S06]  /*01d0*/  BAR.SYNC.DEFER_BLOCKING 0x0 ;  /* 0x0000000000007b1d */ /* 0x000fec0000010000 */
[----:B------:R-:W0:Y:S02]  /*01e0*/  LDS R11, [R11] ;  /* 0x000000000b0b7984 */ /* 0x000e240000000800 */
[----:B0-----:R-:W-:-:S02]  /*01f0*/  SHF.R.U32.HI R8, RZ, 0x1, R11 ;  /* 0x00000001ff087819 */ /* 0x001fc4000001160b */
[----:B------:R-:W-:Y:S02]  /*0200*/  LOP3.LUT R7, R11, 0x1, RZ, 0xc0, !PT ;  /* 0x000000010b077812 */ /* 0x000fe400078ec0ff */
[--C-:B------:R-:W-:Y:S02]  /*0210*/  SHF.R.U32.HI R6, RZ, 0x3, R11.reuse ;  /* 0x00000003ff067819 */ /* 0x100fe4000001160b */
[----:B------:R-:W-:Y:S02]  /*0220*/  SHF.R.U32.HI R10, RZ, 0x2, R11 ;  /* 0x00000002ff0a7819 */ /* 0x000fe4000001160b */
[----:B------:R-:W-:Y:S02]  /*0230*/  LOP3.LUT R8, R8, 0x1, RZ, 0xc0, !PT ;  /* 0x0000000108087812 */ /* 0x000fe400078ec0ff */
[----:B------:R-:W-:Y:S02]  /*0240*/  ISETP.NE.U32.AND P2, PT, R7, 0x1, PT ;  /* 0x000000010700780c */ /* 0x000fe40003f45070 */
[----:B------:R-:W-:-:S02]  /*0250*/  LOP3.LUT R6, R6, 0x1, RZ, 0xc0, !PT ;  /* 0x0000000106067812 */ /* 0x000fc400078ec0ff */
[----:B------:R-:W-:Y:S02]  /*0260*/  LOP3.LUT R10, R10, 0x1, RZ, 0xc0, !PT ;  /* 0x000000010a0a7812 */ /* 0x000fe400078ec0ff */
[----:B------:R-:W-:Y:S02]  /*0270*/  ISETP.NE.U32.AND P3, PT, R8, 0x1, PT ;  /* 0x000000010800780c */ /* 0x000fe40003f65070 */
[--C-:B------:R-:W-:Y:S02]  /*0280*/  SHF.R.U32.HI R7, RZ, 0x4, R11.reuse ;  /* 0x00000004ff077819 */ /* 0x100fe4000001160b */
[--C-:B------:R-:W-:Y:S02]  /*0290*/  SHF.R.U32.HI R8, RZ, 0x5, R11.reuse ;  /* 0x00000005ff087819 */ /* 0x100fe4000001160b */
[----:B------:R-:W-:Y:S02]  /*02a0*/  ISETP.NE.U32.AND P5, PT, R6, 0x1, PT ;  /* 0x000000010600780c */ /* 0x000fe40003fa5070 */
[----:B------:R-:W-:-:S02]  /*02b0*/  SHF.R.U32.HI R6, RZ, 0x7, R11 ;  /* 0x00000007ff067819 */ /* 0x000fc4000001160b */
[----:B------:R-:W-:Y:S02]  /*02c0*/  ISETP.NE.U32.AND P4, PT, R10, 0x1, PT ;  /* 0x000000010a00780c */ /* 0x000fe40003f85070 */
[----:B------:R-:W-:Y:S02]  /*02d0*/  LOP3.LUT R7, R7, 0x1, RZ, 0xc0, !PT ;  /* 0x0000000107077812 */ /* 0x000fe400078ec0ff */
[----:B------:R-:W-:Y:S02]  /*02e0*/  LOP3.LUT R8, R8, 0x1, RZ, 0xc0, !PT ;  /* 0x0000000108087812 */ /* 0x000fe400078ec0ff */
[----:B------:R-:W-:Y:S02]  /*02f0*/  SHF.R.U32.HI R9, RZ, 0x6, R11 ;  /* 0x00000006ff097819 */ /* 0x000fe4000001160b */
[----:B------:R-:W-:Y:S02]  /*0300*/  LOP3.LUT R6, R6, 0x1, RZ, 0xc0, !PT ;  /* 0x0000000106067812 */ /* 0x000fe400078ec0ff */
[----:B------:R-:W-:-:S02]  /*0310*/  ISETP.NE.U32.AND P6, PT, R7, 0x1, PT ;  /* 0x000000010700780c */ /* 0x000fc40003fc5070 */
[----:B------:R-:W-:Y:S02]  /*0320*/  ISETP.NE.U32.AND P0, PT, R8, 0x1, PT ;  /* 0x000000010800780c */ /* 0x000fe40003f05070 */
[--C-:B------:R-:W-:Y:S02]  /*0330*/  SHF.R.U32.HI R7, RZ, 0x8, R11.reuse ;  /* 0x00000008ff077819 */ /* 0x100fe4000001160b */
[--C-:B------:R-:W-:Y:S02]  /*0340*/  SHF.R.U32.HI R8, RZ, 0x9, R11.reuse ;  /* 0x00000009ff087819 */ /* 0x100fe4000001160b */
[----:B------:R-:W-:Y:S02]  /*0350*/  VOTE.ANY R13, PT, !P2 ;  /* 0x00000000000d7806 */ /* 0x000fe400050e0100 */
[----:B------:R-:W-:Y:S02]  /*0360*/  LOP3.LUT R9, R9, 0x1, RZ, 0xc0, !PT ;  /* 0x0000000109097812 */ /* 0x000fe400078ec0ff */
[----:B------:R-:W-:Y:S01]  /*0370*/  ISETP.NE.U32.AND P2, PT, R6, 0x1, PT ;  /* 0x000000010600780c */ /* 0x000fe20003f45070 */
[----:B------:R-:W-:Y:S01]  /*0380*/  STS [R5], R13 ;  /* 0x0000000d05007388 */ /* 0x000fe20000000800 */
[----:B------:R-:W-:-:S02]  /*0390*/  SHF.R.U32.HI R6, RZ, 0xa, R11 ;  /* 0x0000000aff067819 */ /* 0x000fc4000001160b */
[----:B------:R-:W-:Y:S02]  /*03a0*/  LOP3.LUT R7, R7, 0x1, RZ, 0xc0, !PT ;  /* 0x0000000107077812 */ /* 0x000fe400078ec0ff */
[----:B------:R-:W-:Y:S02]  /*03b0*/  LOP3.LUT R8, R8, 0x1, RZ, 0xc0, !PT ;  /* 0x0000000108087812 */ /* 0x000fe400078ec0ff */
[----:B------:R-:W-:Y:S02]  /*03c0*/  ISETP.NE.U32.AND P1, PT, R9, 0x1, PT ;  /* 0x000000010900780c */ /* 0x000fe40003f25070 */
[----:B------:R-:W-:Y:S02]  /*03d0*/  LOP3.LUT R6, R6, 0x1, RZ, 0xc0, !PT ;  /* 0x0000000106067812 */ /* 0x000fe400078ec0ff */
[----:B------:R-:W-:Y:S02]  /*03e0*/  VOTE.ANY R17, PT, !P3 ;  /* 0x0000000000117806 */ /* 0x000fe400058e0100 */
[----:B------:R-:W-:-:S02]  /*03f0*/  VOTE.ANY R15, PT, !P4 ;  /* 0x00000000000f7806 */ /* 0x000fc400060e0100 */
[----:B------:R-:W-:Y:S01]  /*0400*/  ISETP.NE.U32.AND P3, PT, R7, 0x1, PT ;  /* 0x000000010700780c */ /* 0x000fe20003f65070 */
[----:B------:R-:W-:Y:S01]  /*0410*/  STS [R5+0x84], R17 ;  /* 0x0000841105007388 */ /* 0x000fe20000000800 */
[----:B------:R-:W-:Y:S02]  /*0420*/  ISETP.NE.U32.AND P4, PT, R8, 0x1, PT ;  /* 0x000000010800780c */ /* 0x000fe40003f85070 */
[--C-:B------:R-:W-:Y:S01]  /*0430*/  SHF.R.U32.HI R7, RZ, 0xb, R11.reuse ;  /* 0x0000000bff077819 */ /* 0x100fe2000001160b */
[----:B------:R-:W-:Y:S01]  /*0440*/  STS [R5+0x108], R15 ;  /* 0x0001080f05007388 */ /* 0x000fe20000000800 */
[----:B------:R-:W-:Y:S02]  /*0450*/  SHF.R.U32.HI R8, RZ, 0xc, R11 ;  /* 0x0000000cff087819 */ /* 0x000fe4000001160b */
[----:B------:R-:W-:Y:S02]  /*0460*/  VOTE.ANY R19, PT, !P5 ;  /* 0x0000000000137806 */ /* 0x000fe400068e0100 */
[----:B------:R-:W-:-:S02]  /*0470*/  ISETP.NE.U32.AND P5, PT, R6, 0x1, PT ;  /* 0x000000010600780c */ /* 0x000fc40003fa5070 */
[----:B------:R-:W-:Y:S01]  /*0480*/  SHF.R.U32.HI R6, RZ, 0xd, R11 ;  /* 0x0000000dff067819 */ /* 0x000fe2000001160b */
[----:B------:R-:W-:Y:S01]  /*0490*/  STS [R5+0x18c], R19 ;  /* 0x00018c1305007388 */ /* 0x000fe20000000800 */
[----:B------:R-:W-:Y:S02]  /*04a0*/  LOP3.LUT R7, R7, 0x1, RZ, 0xc0, !PT ;  /* 0x0000000107077812 */ /* 0x000fe400078ec0ff */
[----:B------:R-:W-:Y:S02]  /*04b0*/  LOP3.LUT R8, R8, 0x1, RZ, 0xc0, !PT ;  /* 0x0000000108087812 */ /* 0x000fe400078ec0ff */
[----:B------:R-:W-:Y:S02]  /*04c0*/  LOP3.LUT R6, R6, 0x1, RZ, 0xc0, !PT ;  /* 0x0000000106067812 */ /* 0x000fe400078ec0ff */
[----:B------:R-:W-:Y:S02]  /*04d0*/  VOTE.ANY R21, PT, !P6 ;  /* 0x0000000000157806 */ /* 0x000fe400070e0100 */
[----:B------:R-:W-:-:S02]  /*04e0*/  VOTE.ANY R9, PT, !P0 ;  /* 0x0000000000097806 */ /* 0x000fc400040e0100 */
[----:B------:R-:W-:Y:S01]  /*04f0*/  ISETP.NE.U32.AND P6, PT, R7, 0x1, PT ;  /* 0x000000010700780c */ /* 0x000fe20003fc5070 */
[----:B------:R-:W-:Y:S01]  /*0500*/  STS [R5+0x210], R21 ;  /* 0x0002101505007388 */ /* 0x000fe20000000800 */
[----:B------:R-:W-:Y:S02]  /*0510*/  ISETP.NE.U32.AND P0, PT, R8, 0x1, PT ;  /* 0x000000010800780c */ /* 0x000fe40003f05070 */
[--C-:B------:R-:W-:Y:S01]  /*0520*/  SHF.R.U32.HI R8, RZ, 0xe, R11.reuse ;  /* 0x0000000eff087819 */ /* 0x100fe2000001160b */
[----:B------:R0:W-:Y:S01]  /*0530*/  STS [R5+0x294], R9 ;  /* 0x0002940905007388 */ /* 0x0001e20000000800 */
[----:B------:R-:W-:Y:S02]  /*0540*/  VOTE.ANY R7, PT, !P1 ;  /* 0x0000000000077806 */ /* 0x000fe400048e0100 */
[----:B------:R-:W-:Y:S02]  /*0550*/  ISETP.NE.U32.AND P1, PT, R6, 0x1, PT ;  /* 0x000000010600780c */ /* 0x000fe40003f25070 */
[----:B------:R-:W-:Y:S01]  /*0560*/  SHF.R.U32.HI R6, RZ, 0x10, R11 ;  /* 0x00000010ff067819 */ /* 0x000fe2000001160b */
[----:B------:R-:W-:Y:S01]  /*0570*/  STS [R5+0x318], R7 ;  /* 0x0003180705007388 */ /* 0x000fe20000000800 */
[----:B------:R-:W-:-:S02]  /*0580*/  LOP3.LUT R8, R8, 0x1, RZ, 0xc0, !PT ;  /* 0x0000000108087812 */ /* 0x000fc400078ec0ff */
[--C-:B------:R-:W-:Y:S01]  /*0590*/  SHF.R.U32.HI R10, RZ, 0xf, R11.reuse ;  /* 0x0000000fff0a7819 */ /* 0x100fe2000001160b */
[----:B0-----:R-:W-:Y:S01]  /*05a0*/  IMAD R9, R4, 0x4, R0 ;  /* 0x0000000404097824 */ /* 0x001fe200078e0200 */
[----:B------:R-:W-:Y:S01]  /*05b0*/  LOP3.LUT R6, R6, 0x1, RZ, 0xc0, !PT ;  /* 0x0000000106067812 */ /* 0x000fe200078ec0ff */
[----:B------:R-:W-:Y:S01]  /*05c0*/  IMAD.MOV.U32 R0, RZ, RZ, 0xffff ;  /* 0x0000ffffff007424 */ /* 0x000fe200078e00ff */
[----:B------:R-:W-:Y:S02]  /*05d0*/  VOTE.ANY R28, PT, !P2 ;  /* 0x00000000001c7806 */ /* 0x000fe400050e0100 */
[----:B------:R-:W-:Y:S02]  /*05e0*/  ISETP.NE.U32.AND P2, PT, R8, 0x1, PT ;  /* 0x000000010800780c */ /* 0x000fe40003f45070 */
[----:B------:R-:W-:Y:S01]  /*05f0*/  SHF.R.U32.HI R8, RZ, 0x11, R11 ;  /* 0x00000011ff087819 */ /* 0x000fe2000001160b */
[----:B------:R-:W-:Y:S01]  /*0600*/  STS [R5+0x39c], R28 ;  /* 0x00039c1c05007388 */ /* 0x000fe20000000800 */
[----:B------:R-:W-:-:S02]  /*0610*/  VOTE.ANY R24, PT, !P4 ;  /* 0x0000000000187806 */ /* 0x000fc400060e0100 */
[----:B------:R-:W-:Y:S02]  /*0620*/  LOP3.LUT R10, R10, 0x1, RZ, 0xc0, !PT ;  /* 0x000000010a0a7812 */ /* 0x000fe400078ec0ff */
[----:B------:R-:W-:Y:S01]  /*0630*/  ISETP.NE.U32.AND P4, PT, R6, 0x1, PT ;  /* 0x000000010600780c */ /* 0x000fe20003f85070 */
[----:B------:R-:W-:Y:S01]  /*0640*/  STS [R5+0x4a4], R24 ;  /* 0x0004a41805007388 */ /* 0x000fe20000000800 */
[----:B------:R-:W-:Y:S02]  /*0650*/  SHF.R.U32.HI R6, RZ, 0x13, R11 ;  /* 0x00000013ff067819 */ /* 0x000fe4000001160b */
[----:B------:R-:W-:Y:S02]  /*0660*/  VOTE.ANY R26, PT, !P3 ;  /* 0x00000000001a7806 */ /* 0x000fe400058e0100 */
[----:B------:R-:W-:Y:S02]  /*0670*/  LOP3.LUT R8, R8, 0x1, RZ, 0xc0, !PT ;  /* 0x0000000108087812 */ /* 0x000fe400078ec0ff */
[----:B------:R-:W-:Y:S01]  /*0680*/  ISETP.NE.U32.AND P3, PT, R10, 0x1, PT ;  /* 0x000000010a00780c */ /* 0x000fe20003f65070 */
[----:B------:R-:W-:Y:S01]  /*0690*/  STS [R5+0x420], R26 ;  /* 0x0004201a05007388 */ /* 0x000fe20000000800 */
[----:B------:R-:W-:-:S02]  /*06a0*/  LOP3.LUT R6, R6, 0x1, RZ, 0xc0, !PT ;  /* 0x0000000106067812 */ /* 0x000fc400078ec0ff */
[--C-:B------:R-:W-:Y:S02]  /*06b0*/  SHF.R.U32.HI R10, RZ, 0x12, R11.reuse ;  /* 0x00000012ff0a7819 */ /* 0x100fe4000001160b */
[----:B------:R-:W-:Y:S02]  /*06c0*/  VOTE.ANY R22, PT, !P5 ;  /* 0x0000000000167806 */ /* 0x000fe400068e0100 */
[----:B------:R-:W-:Y:S02]  /*06d0*/  ISETP.NE.U32.AND P5, PT, R8, 0x1, PT ;  /* 0x000000010800780c */ /* 0x000fe40003fa5070 */
[----:B------:R-:W-:Y:S01]  /*06e0*/  SHF.R.U32.HI R8, RZ, 0x14, R11 ;  /* 0x00000014ff087819 */ /* 0x000fe2000001160b */
[----:B------:R-:W-:Y:S01]  /*06f0*/  STS [R5+0x528], R22 ;  /* 0x0005281605007388 */ /* 0x000fe20000000800 */
[----:B------:R-:W-:Y:S02]  /*0700*/  VOTE.ANY R18, PT, !P0 ;  /* 0x0000000000127806 */ /* 0x000fe400040e0100 */
[----:B------:R-:W-:-:S02]  /*0710*/  ISETP.NE.U32.AND P0, PT, R6, 0x1, PT ;  /* 0x000000010600780c */ /* 0x000fc40003f05070 */
[----:B------:R-:W-:Y:S01]  /*0720*/  LOP3.LUT R10, R10, 0x1, RZ, 0xc0, !PT ;  /* 0x000000010a0a7812 */ /* 0x000fe200078ec0ff */
[----:B------:R-:W-:Y:S01]  /*0730*/  STS [R5+0x630], R18 ;  /* 0x0006301205007388 */ /* 0x000fe20000000800 */
[--C-:B------:R-:W-:Y:S02]  /*0740*/  SHF.R.U32.HI R6, RZ, 0x16, R11.reuse ;  /* 0x00000016ff067819 */ /* 0x100fe4000001160b */
[----:B------:R-:W-:Y:S02]  /*0750*/  LOP3.LUT R8, R8, 0x1, RZ, 0xc0, !PT ;  /* 0x0000000108087812 */ /* 0x000fe400078ec0ff */
[----:B------:R-:W-:Y:S02]  /*0760*/  VOTE.ANY R20, PT, !P6 ;  /* 0x0000000000147806 */ /* 0x000fe400070e0100 */
[----:B------:R-:W-:Y:S02]  /*0770*/  ISETP.NE.U32.AND P6, PT, R10, 0x1, PT ;  /* 0x000000010a00780c */ /* 0x000fe40003fc5070 */
[----:B------:R-:W-:Y:S01]  /*0780*/  LOP3.LUT R6, R6, 0x1, RZ, 0xc0, !PT ;  /* 0x0000000106067812 */ /* 0x000fe200078ec0ff */
[----:B------:R-:W-:Y:S01]  /*0790*/  STS [R5+0x5ac], R20 ;  /* 0x0005ac1405007388 */ /* 0x000fe20000000800 */
[----:B------:R-:W-:-:S02]  /*07a0*/  SHF.R.U32.HI R10, RZ, 0x15, R11 ;  /* 0x00000015ff0a7819 */ /* 0x000fc4000001160b */
[----:B------:R-:W-:Y:S02]  /*07b0*/  VOTE.ANY R16, PT, !P1 ;  /* 0x0000000000107806 */ /* 0x000fe400048e0100 */
[----:B------:R-:W-:Y:S02]  /*07c0*/  ISETP.NE.U32.AND P1, PT, R8, 0x1, PT ;  /* 0x000000010800780c */ /* 0x000fe40003f25070 */
[--C-:B------:R-:W-:Y:S01]  /*07d0*/  SHF.R.U32.HI R8, RZ, 0x17, R11.reuse ;  /* 0x00000017ff087819 */ /* 0x100fe2000001160b */
[----:B------:R-:W-:Y:S01]  /*07e0*/  STS [R5+0x6b4], R16 ;  /* 0x0006b41005007388 */ /* 0x000fe20000000800 */
[----:B------:R-:W-:Y:S02]  /*07f0*/  VOTE.ANY R12, PT, !P3 ;  /* 0x00000000000c7806 */ /* 0x000fe400058e0100 */
[----:B------:R-:W-:Y:S02]  /*0800*/  ISETP.NE.U32.AND P3, PT, R6, 0x1, PT ;  /* 0x000000010600780c */ /* 0x000fe40003f65070 */
[----:B------:R-:W-:Y:S01]  /*0810*/  LOP3.LUT R10, R10, 0x1, RZ, 0xc0, !PT ;  /* 0x000000010a0a7812 */ /* 0x000fe200078ec0ff */
[----:B------:R-:W-:Y:S01]  /*0820*/  STS [R5+0x7bc], R12 ;  /* 0x0007bc0c05007388 */ /* 0x000fe20000000800 */
[----:B------:R-:W-:-:S02]  /*0830*/  SHF.R.U32.HI R6, RZ, 0x18, R11 ;  /* 0x00000018ff067819 */ /* 0x000fc4000001160b */
[----:B------:R-:W-:Y:S02]  /*0840*/  LOP3.LUT R8, R8, 0x1, RZ, 0xc0, !PT ;  /* 0x0000000108087812 */ /* 0x000fe400078ec0ff */
[----:B------:R-:W-:Y:S02]  /*0850*/  VOTE.ANY R14, PT, !P2 ;  /* 0x00000000000e7806 */ /* 0x000fe400050e0100 */
[----:B------:R-:W-:Y:S02]  /*0860*/  ISETP.NE.U32.AND P2, PT, R10, 0x1, PT ;  /* 0x000000010a00780c */ /* 0x000fe40003f45070 */
[----:B------:R-:W-:Y:S01]  /*0870*/  LOP3.LUT R6, R6, 0x1, RZ, 0xc0, !PT ;  /* 0x0000000106067812 */ /* 0x000fe200078ec0ff */
[----:B------:R-:W-:Y:S01]  /*0880*/  STS [R5+0x738], R14 ;  /* 0x0007380e05007388 */ /* 0x000fe20000000800 */
[----:B------:R-:W-:Y:S02]  /*0890*/  VOTE.ANY R10, PT, !P4 ;  /* 0x00000000000a7806 */ /* 0x000fe400060e0100 */
[----:B------:R-:W-:-:S02]  /*08a0*/  ISETP.NE.U32.AND P4, PT, R8, 0x1, PT ;  /* 0x000000010800780c */ /* 0x000fc40003f85070 */
[----:B------:R-:W-:Y:S01]  /*08b0*/  VOTE.ANY R8, PT, !P5 ;  /* 0x0000000000087806 */ /* 0x000fe200068e0100 */
[----:B------:R-:W-:Y:S01]  /*08c0*/  STS [R5+0x840], R10 ;  /* 0x0008400a05007388 */ /* 0x000fe20000000800 */
[----:B------:R-:W-:Y:S02]  /*08d0*/  ISETP.NE.U32.AND P5, PT, R6, 0x1, PT ;  /* 0x000000010600780c */ /* 0x000fe40003fa5070 */
[----:B------:R-:W-:Y:S01]  /*08e0*/  SHF.R.U32.HI R6, RZ, 0x19, R11 ;  /* 0x00000019ff067819 */ /* 0x000fe2000001160b */
[----:B------:R-:W-:Y:S01]  /*08f0*/  STS [R5+0x8c4], R8 ;  /* 0x0008c40805007388 */ /* 0x000fe20000000800 */
[----:B------:R-:W-:Y:S02]  /*0900*/  VOTE.ANY R13, PT, !P2 ;  /* 0x00000000000d7806 */ /* 0x000fe400050e0100 */
[----:B------:R-:W-:Y:S02]  /*0910*/  LOP3.LUT R23, R6, 0x1, RZ, 0xc0, !PT ;  /* 0x0000000106177812 */ /* 0x000fe400078ec0ff */
[----:B------:R-:W-:Y:S01]  /*0920*/  VOTE.ANY R6, PT, !P6 ;  /* 0x0000000000067806 */ /* 0x000fe200070e0100 */
[----:B------:R-:W-:Y:S01]  /*0930*/  STS [R5+0xad4], R13 ;  /* 0x000ad40d05007388 */ /* 0x000fe20000000800 */
[----:B------:R-:W-:-:S02]  /*0940*/  ISETP.NE.U32.AND P6, PT, R23, 0x1, PT ;  /* 0x000000011700780c */ /* 0x000fc40003fc5070 */
[--C-:B------:R-:W-:Y:S01]  /*0950*/  SHF.R.U32.HI R23, RZ, 0x1a, R11.reuse ;  /* 0x0000001aff177819 */ /* 0x100fe2000001160b */
[----:B------:R0:W-:Y:S01]  /*0960*/  STS [R5+0x948], R6 ;  /* 0x0009480605007388 */ /* 0x0001e20000000800 */
[--C-:B------:R-:W-:Y:S02]  /*0970*/  SHF.R.U32.HI R29, RZ, 0x1f, R11.reuse ;  /* 0x0000001fff1d7819 */ /* 0x100fe4000001160b */
[----:B------:R-:W-:Y:S02]  /*0980*/  LOP3.LUT R25, R23, 0x1, RZ, 0xc0, !PT ;  /* 0x0000000117197812 */ /* 0x000fe400078ec0ff */
[----:B------:R-:W-:Y:S02]  /*0990*/  VOTE.ANY R23, PT, !P0 ;  /* 0x0000000000177806 */ /* 0x000fe400040e0100 */
[----:B------:R-:W-:Y:S02]  /*09a0*/  ISETP.NE.U32.AND P0, PT, R25, 0x1, PT ;  /* 0x000000011900780c */ /* 0x000fe40003f05070 */
[----:B------:R-:W-:Y:S01]  /*09b0*/  SHF.R.U32.HI R25, RZ, 0x1b, R11 ;  /* 0x0000001bff197819 */ /* 0x000fe2000001160b */
[----:B------:R-:W-:Y:S01]  /*09c0*/  STS [R5+0x9cc], R23 ;  /* 0x0009cc1705007388 */ /* 0x000fe20000000800 */
[----:B------:R-:W-:Y:S01]  /*09d0*/  VOTE.ANY R17, PT, !P3 ;  /* 0x0000000000117806 */ /* 0x000fe200058e0100 */
[----:B0-----:R-:W0:Y:S01]  /*09e0*/  LDC.64 R6, c[0x0][0x388] ;  /* 0x0000e200ff067b82 */ /* 0x001e220000000a00 */
[----:B------:R-:W-:-:S02]  /*09f0*/  LOP3.LUT R27, R25, 0x1, RZ, 0xc0, !PT ;  /* 0x00000001191b7812 */ /* 0x000fc400078ec0ff */
        /* <DEDUP_REMOVED lines=11> */
[----:B------:R-:W-:Y:S01]  /*0ab0*/  STS [R5+0xce4], R18 ;  /* 0x000ce41205007388 */ /* 0x000fe20000000800 */
[----:B------:R-:W-:Y:S02]  /*0ac0*/  SHF.R.U32.HI R11, RZ, 0x1e, R11 ;  /* 0x0000001eff0b7819 */ /* 0x000fe4000001160b */
[----:B------:R-:W-:Y:S02]  /*0ad0*/  LOP3.LUT R27, R27, 0x1, RZ, 0xc0, !PT ;  /* 0x000000011b1b7812 */ /* 0x000fe400078ec0ff */
[----:B------:R-:W-:Y:S02]  /*0ae0*/  LOP3.LUT R11, R11, 0x1, RZ, 0xc0, !PT ;  /* 0x000000010b0b7812 */ /* 0x000fe400078ec0ff */
[----:B------:R-:W-:Y:S02]  /*0af0*/  ISETP.NE.U32.AND P3, PT, R27, 0x1, PT ;  /* 0x000000011b00780c */ /* 0x000fe40003f65070 */
[----:B------:R-:W-:-:S02]  /*0b00*/  VOTE.ANY R27, PT, !P4 ;  /* 0x00000000001b7806 */ /* 0x000fc400060e0100 */
[----:B------:R-:W-:Y:S02]  /*0b10*/  ISETP.NE.U32.AND P4, PT, R29, 0x1, PT ;  /* 0x000000011d00780c */ /* 0x000fe40003f85070 */
[----:B------:R-:W-:Y:S01]  /*0b20*/  VOTE.ANY R14, PT, !P0 ;  /* 0x00000000000e7806 */ /* 0x000fe200040e0100 */
[----:B------:R-:W-:Y:S01]  /*0b30*/  STS [R5+0xbdc], R27 ;  /* 0x000bdc1b05007388 */ /* 0x000fe20000000800 */
[----:B------:R-:W-:Y:S02]  /*0b40*/  VOTE.ANY R8, PT, !P1 ;  /* 0x0000000000087806 */ /* 0x000fe400048e0100 */
[----:B------:R-:W-:Y:S01]  /*0b50*/  VOTE.ANY R10, PT, !P2 ;  /* 0x00000000000a7806 */ /* 0x000fe200050e0100 */
[----:B------:R-:W-:Y:S02]  /*0b60*/  STS [R5+0xd68], R14 ;  /* 0x000d680e05007388 */ /* 0x000fe40000000800 */
[----:B------:R-:W-:Y:S02]  /*0b70*/  VOTE.ANY R12, PT, !P3 ;  /* 0x00000000000c7806 */ /* 0x000fe400058e0100 */
[----:B------:R-:W-:Y:S02]  /*0b80*/  STS [R5+0xdec], R8 ;  /* 0x000dec0805007388 */ /* 0x000fe40000000800 */
[----:B------:R-:W-:-:S02]  /*0b90*/  VOTE.ANY R15, PT, !P4 ;  /* 0x00000000000f7806 */ /* 0x000fc400060e0100 */
[----:B------:R-:W-:Y:S01]  /*0ba0*/  ISETP.NE.U32.AND P4, PT, R11, 0x1, PT ;  /* 0x000000010b00780c */ /* 0x000fe20003f85070 */
[----:B------:R-:W-:Y:S04]  /*0bb0*/  STS [R5+0xe70], R10 ;  /* 0x000e700a05007388 */ /* 0x000fe80000000800 */
[----:B------:R1:W-:Y:S04]  /*0bc0*/  STS [R5+0xffc], R15 ;  /* 0x000ffc0f05007388 */ /* 0x0003e80000000800 */
[----:B------:R-:W-:Y:S04]  /*0bd0*/  STS [R5+0xef4], R12 ;  /* 0x000ef40c05007388 */ /* 0x000fe80000000800 */
[----:B------:R-:W-:Y:S01]  /*0be0*/  VOTE.ANY R16, PT, !P4 ;  /* 0x0000000000107806 */ /* 0x000fe200060e0100 */
[----:B-1----:R-:W-:Y:S01]  /*0bf0*/  IMAD R15, R4, 0x10, R3 ;  /* 0x00000010040f7824 */ /* 0x002fe200078e0203 */
[----:B------:R-:W-:-:S03]  /*0c00*/  LOP3.LUT R3, R3, 0x3f0, RZ, 0xc0, !PT ;  /* 0x000003f003037812 */ /* 0x000fc600078ec0ff */
[----:B------:R1:W-:Y:S01]  /*0c10*/  STS [R5+0xf78], R16 ;  /* 0x000f781005007388 */ /* 0x0003e20000000800 */
[----:B------:R-:W-:Y:S01]  /*0c20*/  IMAD R15, R2, 0x400, R15 ;  /* 0x00000400020f7824 */ /* 0x000fe200078e020f */
[----:B------:R-:W-:Y:S01]  /*0c30*/  SHF.L.U32 R0, R0, R3, RZ ;  /* 0x0000000300007219 */ /* 0x000fe200000006ff */
[----:B------:R-:W-:Y:S02]  /*0c40*/  BAR.SYNC.DEFER_BLOCKING 0x0 ;  /* 0x0000000000007b1d */ /* 0x000fe40000010000 */
[----:B------:R-:W-:-:S04]  /*0c50*/  VIADD R4, R15, UR4 ;  /* 0x000000040f047c36 */ /* 0x000fc80008000000 */
[----:B-1----:R-:W-:-:S04]  /*0c60*/  IMAD R5, R3, 0x1f, R4 ;  /* 0x0000001f03057824 */ /* 0x002fc800078e0204 */
[----:B0-----:R-:W-:Y:S01]  /*0c70*/  IMAD.WIDE.U32 R6, R5, 0x4, R6 ;  /* 0x0000000405067825 */ /* 0x001fe200078e0006 */
[----:B------:R-:W0:Y:S04]  /*0c80*/  LDS R11, [R9] ;  /* 0x00000000090b7984 */ /* 0x000e280000000800 */
[----:B------:R-:W1:Y:S01]  /*0c90*/  LDS R13, [R9+0x84] ;  /* 0x00008400090d7984 */ /* 0x000e620000000800 */
[-C--:B0-----:R-:W-:Y:S02]  /*0ca0*/  LOP3.LUT R2, R11, R0.reuse, RZ, 0xc0, !PT ;  /* 0x000000000b027212 */ /* 0x081fe400078ec0ff */
[----:B-1----:R-:W-:Y:S02]  /*0cb0*/  LOP3.LUT R13, R13, R0, RZ, 0xc0, !PT ;  /* 0x000000000d0d7212 */ /* 0x002fe400078ec0ff */
[----:B------:R-:W-:-:S02]  /*0cc0*/  IADD3 R0, PT, PT, -R3, 0x10, RZ ;  /* 0x0000001003007810 */ /* 0x000fc40007ffe1ff */
[----:B------:R-:W-:Y:S02]  /*0cd0*/  SHF.R.U32.HI R2, RZ, R3, R2 ;  /* 0x00000003ff027219 */ /* 0x000fe40000011602 */
[----:B------:R-:W-:-:S04]  /*0ce0*/  SHF.L.U32 R13, R13, R0, RZ ;  /* 0x000000000d0d7219 */ /* 0x000fc800000006ff */
[----:B------:R-:W-:-:S05]  /*0cf0*/  LOP3.LUT R13, R13, R2, RZ, 0xfc, !PT ;  /* 0x000000020d0d7212 */ /* 0x000fca00078efcff */
[----:B------:R-:W-:Y:S01]  /*0d00*/  STG.E desc[UR6][R6.64], R13 ;  /* 0x0000000d06007986 */ /* 0x000fe2000c101906 */
[----:B------:R-:W-:Y:S05]  /*0d10*/  EXIT ;  /* 0x000000000000794d */ /* 0x000fea0003800000 */
.L_x_8:
        /* <DEDUP_REMOVED lines=14> */
.L_x_12:


//--------------------- .text._Z12shuf_8192_32PKjPj --------------------------
	.section	.text._Z12shuf_8192_32PKjPj,"ax",@progbits
	.align	128
        .global         _Z12shuf_8192_32PKjPj
        .type           _Z12shuf_8192_32PKjPj,@function
        .size           _Z12shuf_8192_32PKjPj,(.L_x_13 - _Z12shuf_8192_32PKjPj)
        .other          _Z12shuf_8192_32PKjPj,@"STO_CUDA_ENTRY STV_DEFAULT"
_Z12shuf_8192_32PKjPj:
.text._Z12shuf_8192_32PKjPj:
[----:B------:R-:W-:Y:S01]  /*0000*/  LDC R1, c[0x0][0x37c] ;  /* 0x0000df00ff017b82 */ /* 0x000fe20000000800 */
[----:B------:R-:W0:Y:S07]  /*0010*/  S2R R10, SR_TID.X ;  /* 0x00000000000a7919 */ /* 0x000e2e0000002100 */
[----:B------:R-:W1:Y:S01]  /*0020*/  LDC.64 R8, c[0x0][0x380] ;  /* 0x0000e000ff087b82 */ /* 0x000e620000000a00 */
[----:B------:R-:W2:Y:S01]  /*0030*/  LDCU.64 UR4, c[0x0][0x358] ;  /* 0x00006b00ff0477ac */ /* 0x000ea20008000a00 */
[----:B------:R-:W0:Y:S01]  /*0040*/  S2R R0, SR_TID.Y ;  /* 0x0000000000007919 */ /* 0x000e220000002200 */
[----:B------:R-:W3:Y:S01]  /*0050*/  S2R R2, SR_CTAID.X ;  /* 0x0000000000027919 */ /* 0x000ee20000002500 */
[----:B------:R-:W4:Y:S01]  /*0060*/  S2R R4, SR_CTAID.Y ;  /* 0x0000000000047919 */ /* 0x000f220000002600 */
[----:B0-----:R-:W-:-:S04]  /*0070*/  IMAD R3, R0, 0x40, R10 ;  /* 0x0000004000037824 */ /* 0x001fc800078e020a */
[----:B---3--:R-:W-:-:S04]  /*0080*/  IMAD R5, R2, 0x800, R3 ;  /* 0x0000080002057824 */ /* 0x008fc800078e0203 */
[----:B----4-:R-:W-:-:S04]  /*0090*/  IMAD R5, R4, 0x20, R5 ;  /* 0x0000002004057824 */ /* 0x010fc800078e0205 */
[----:B-1----:R-:W-:-:S06]  /*00a0*/  IMAD.WIDE.U32 R8, R5, 0x4, R8 ;  /* 0x0000000405087825 */ /* 0x002fcc00078e0008 */
[----:B--2---:R-:W2:Y:S01]  /*00b0*/  LDG.E.CONSTANT R8, desc[UR4][R8.64] ;  /* 0x0000000408087981 */ /* 0x004ea2000c1e9900 */
[----:B------:R-:W-:Y:S01]  /*00c0*/  MOV R5, 0x400 ;  /* 0x0000040000057802 */ /* 0x000fe20000000f00 */
[----:B------:R-:W-:Y:S01]  /*00d0*/  IMAD R3, R0, -0x20, R3 ;  /* 0xffffffe000037824 */ /* 0x000fe200078e0203 */
[----:B------:R-:W0:Y:S03]  /*00e0*/  S2R R6, SR_CgaCtaId ;  /* 0x0000000000067919 */ /* 0x000e260000008800 */
[----:B------:R-:W-:-:S04]  /*00f0*/  IMAD R3, R4, 0x400, R3 ;  /* 0x0000040004037824 */ /* 0x000fc800078e0203 */
[----:B------:R-:W-:Y:S01]  /*0100*/  IMAD R3, R2, 0x800, R3 ;  /* 0x0000080002037824 */ /* 0x000fe200078e0203 */
[----:B0-----:R-:W-:-:S05]  /*0110*/  LEA R5, R6, R5, 0x18 ;  /* 0x0000000506057211 */ /* 0x001fca00078ec0ff */
[--C-:B------:R-:W-:Y:S02]  /*0120*/  IMAD R21, R0, 0x84, R5.reuse ;  /* 0x0000008400157824 */ /* 0x100fe400078e0205 */
[C---:B------:R-:W-:Y:S02]  /*0130*/  IMAD R5, R10.reuse, 0x84, R5 ;  /* 0x000000840a057824 */ /* 0x040fe400078e0205 */
[----:B------:R-:W-:Y:S02]  /*0140*/  IMAD R11, R10, 0x4, R21 ;  /* 0x000000040a0b7824 */ /* 0x000fe400078e0215 */
[C---:B------:R-:W-:Y:S02]  /*0150*/  IMAD R5, R0.reuse, 0x4, R5 ;  /* 0x0000000400057824 */ /* 0x040fe400078e0205 */
[----:B------:R-:W-:Y:S01]  /*0160*/  IMAD R21, R0, -0x80, R21 ;  /* 0xffffff8000157824 */ /* 0x000fe200078e0215 */
[----:B--2---:R-:W-:Y:S01]  /*0170*/  STS [R11], R8 ;  /* 0x000000080b007388 */ /* 0x004fe20000000800 */
[----:B------:R-:W-:Y:S06]  /*0180*/  BAR.SYNC.DEFER_BLOCKING 0x0 ;  /* 0x0000000000007b1d */ /* 0x000fec0000010000 */
[----:B------:R-:W0:Y:S02]  /*0190*/  LDS R7, [R5] ;  /* 0x0000000005077984 */ /* 0x000e240000000800 */
[----:B0-----:R-:W-:-:S02]  /*01a0*/  LOP3.LUT R6, R7, 0x1, RZ, 0xc0, !PT ;  /* 0x0000000107067812 */ /* 0x001fc400078ec0ff */
[--C-:B------:R-:W-:Y:S02]  /*01b0*/  SHF.R.U32.HI R9, RZ, 0x1, R7.reuse ;  /* 0x00000001ff097819 */ /* 0x100fe40000011607 */
[----:B------:R-:W-:Y:S02]  /*01c0*/  ISETP.NE.U32.AND P2, PT, R6, 0x1, PT ;  /* 0x000000010600780c */ /* 0x000fe40003f45070 */
[--C-:B------:R-:W-:Y:S02]  /*01d0*/  SHF.R.U32.HI R6, RZ, 0x3, R7.reuse ;  /* 0x00000003ff067819 */ /* 0x100fe40000011607 */
[--C-:B------:R-:W-:Y:S02]  /*01e0*/  SHF.R.U32.HI R10, RZ, 0x2, R7.reuse ;  /* 0x00000002ff0a7819 */ /* 0x100fe40000011607 */
[----:B------:R-:W-:Y:S02]  /*01f0*/  LOP3.LUT R9, R9, 0x1, RZ, 0xc0, !PT ;  /* 0x0000000109097812 */ /* 0x000fe400078ec0ff */
[----:B------:R-:W-:-:S02]  /*0200*/  SHF.R.U32.HI R8, RZ, 0x4, R7 ;  /* 0x00000004ff087819 */ /* 0x000fc40000011607 */
[----:B------:R-:W-:Y:S02]  /*0210*/  LOP3.LUT R6, R6, 0x1, RZ, 0xc0, !PT ;  /* 0x0000000106067812 */ /* 0x000fe400078ec0ff */
[----:B------:R-:W-:Y:S02]  /*0220*/  LOP3.LUT R10, R10, 0x1, RZ, 0xc0, !PT ;  /* 0x000000010a0a7812 */ /* 0x000fe400078ec0ff */
[----:B------:R-:W-:Y:S02]  /*0230*/  ISETP.NE.U32.AND P3, PT, R9, 0x1, PT ;  /* 0x000000010900780c */ /* 0x000fe40003f65070 */
[----:B------:R-:W-:Y:S02]  /*0240*/  SHF.R.U32.HI R9, RZ, 0x5, R7 ;  /* 0x00000005ff097819 */ /* 0x000fe40000011607 */
[----:B------:R-:W-:Y:S02]  /*0250*/  LOP3.LUT R8, R8, 0x1, RZ, 0xc0, !PT ;  /* 0x0000000108087812 */ /* 0x000fe400078ec0ff */
[----:B------:R-:W-:-:S02]  /*0260*/  ISETP.NE.U32.AND P5, PT, R6, 0x1, PT ;  /* 0x000000010600780c */ /* 0x000fc40003fa5070 */
[----:B------:R-:W-:Y:S02]  /*0270*/  ISETP.NE.U32.AND P4, PT, R10, 0x1, PT ;  /* 0x000000010a00780c */ /* 0x000fe40003f85070 */
[--C-:B------:R-:W-:Y:S02]  /*0280*/  SHF.R.U32.HI R6, RZ, 0x7, R7.reuse ;  /* 0x00000007ff067819 */ /* 0x100fe40000011607 */
[----:B------:R-:W-:Y:S02]  /*0290*/  LOP3.LUT R9, R9, 0x1, RZ, 0xc0, !PT ;  /* 0x0000000109097812 */ /* 0x000fe400078ec0ff */
[----:B------:R-:W-:Y:S02]  /*02a0*/  ISETP.NE.U32.AND P6, PT, R8, 0x1, PT ;  /* 0x000000010800780c */ /* 0x000fe40003fc5070 */
[----:B------:R-:W-:Y:S02]  /*02b0*/  SHF.R.U32.HI R8, RZ, 0x8, R7 ;  /* 0x00000008ff087819 */ /* 0x000fe40000011607 */
[----:B------:R-:W-:-:S02]  /*02c0*/  LOP3.LUT R6, R6, 0x1, RZ, 0xc0, !PT ;  /* 0x0000000106067812 */ /* 0x000fc400078ec0ff */
[----:B------:R-:W-:Y:S02]  /*02d0*/  ISETP.NE.U32.AND P0, PT, R9, 0x1, PT ;  /* 0x000000010900780c */ /* 0x000fe40003f05070 */
[--C-:B------:R-:W-:Y:S02]  /*02e0*/  SHF.R.U32.HI R10, RZ, 0x6, R7.reuse ;  /* 0x00000006ff0a7819 */ /* 0x100fe40000011607 */
[----:B------:R-:W-:Y:S02]  /*02f0*/  SHF.R.U32.HI R9, RZ, 0x9, R7 ;  /* 0x00000009ff097819 */ /* 0x000fe40000011607 */
[----:B------:R-:W-:Y:S02]  /*0300*/  LOP3.LUT R8, R8, 0x1, RZ, 0xc0, !PT ;  /* 0x0000000108087812 */ /* 0x000fe400078ec0ff */
[----:B------:R-:W-:Y:S02]  /*0310*/  VOTE.ANY R24, PT, !P2 ;  /* 0x0000000000187806 */ /* 0x000fe400050e0100 */
[----:B------:R-:W-:-:S02]  /*0320*/  ISETP.NE.U32.AND P2, PT, R6, 0x1, PT ;  /* 0x000000010600780c */ /* 0x000fc40003f45070 */
[----:B------:R-:W-:Y:S01]  /*0330*/  VOTE.ANY R26, PT, !P3 ;  /* 0x00000000001a7806 */ /* 0x000fe200058e0100 */
[----:B------:R0:W-:Y:S01]  /*0340*/  STS [R21], R24 ;  /* 0x0000001815007388 */ /* 0x0001e20000000800 */
[--C-:B------:R-:W-:Y:S02]  /*0350*/  SHF.R.U32.HI R6, RZ, 0xa, R7.reuse ;  /* 0x0000000aff067819 */ /* 0x100fe40000011607 */
[----:B------:R-:W-:Y:S01]  /*0360*/  LOP3.LUT R10, R10, 0x1, RZ, 0xc0, !PT ;  /* 0x000000010a0a7812 */ /* 0x000fe200078ec0ff */
[----:B------:R1:W-:Y:S01]  /*0370*/  STS [R21+0x84], R26 ;  /* 0x0000841a15007388 */ /* 0x0003e20000000800 */
[----:B------:R-:W-:Y:S02]  /*0380*/  ISETP.NE.U32.AND P3, PT, R8, 0x1, PT ;  /* 0x000000010800780c */ /* 0x000fe40003f65070 */
[----:B------:R-:W-:Y:S02]  /*0390*/  LOP3.LUT R9, R9, 0x1, RZ, 0xc0, !PT ;  /* 0x0000000109097812 */ /* 0x000fe400078ec0ff */
[----:B------:R-:W-:-:S02]  /*03a0*/  SHF.R.U32.HI R8, RZ, 0xb, R7 ;  /* 0x0000000bff087819 */ /* 0x000fc40000011607 */
[----:B------:R-:W-:Y:S02]  /*03b0*/  VOTE.ANY R28, PT, !P4 ;  /* 0x00000000001c7806 */ /* 0x000fe400060e0100 */
[----:B------:R-:W-:Y:S02]  /*03c0*/  LOP3.LUT R6, R6, 0x1, RZ, 0xc0, !PT ;  /* 0x0000000106067812 */ /* 0x000fe400078ec0ff */
[----:B------:R-:W-:Y:S01]  /*03d0*/  ISETP.NE.U32.AND P1, PT, R10, 0x1, PT ;  /* 0x000000010a00780c */ /* 0x000fe20003f25070 */
[----:B------:R2:W-:Y:S01]  /*03e0*/  STS [R21+0x108], R28 ;  /* 0x0001081c15007388 */ /* 0x0005e20000000800 */
[----:B------:R-:W-:Y:S02]  /*03f0*/  ISETP.NE.U32.AND P4, PT, R9, 0x1, PT ;  /* 0x000000010900780c */ /* 0x000fe40003f85070 */
[----:B------:R-:W-:Y:S02]  /*0400*/  SHF.R.U32.HI R9, RZ, 0xc, R7 ;  /* 0x0000000cff097819 */ /* 0x000fe40000011607 */
[----:B------:R-:W-:-:S02]  /*0410*/  LOP3.LUT R8, R8, 0x1, RZ, 0xc0, !PT ;  /* 0x0000000108087812 */ /* 0x000fc400078ec0ff */
[----:B------:R-:W-:Y:S02]  /*0420*/  VOTE.ANY R23, PT, !P5 ;  /* 0x0000000000177806 */ /* 0x000fe400068e0100 */
[----:B------:R-:W-:Y:S02]  /*0430*/  ISETP.NE.U32.AND P5, PT, R6, 0x1, PT ;  /* 0x000000010600780c */ /* 0x000fe40003fa5070 */
[----:B------:R-:W-:Y:S01]  /*0440*/  VOTE.ANY R6, PT, !P6 ;  /* 0x0000000000067806 */ /* 0x000fe200070e0100 */
[----:B------:R-:W-:Y:S01]  /*0450*/  STS [R21+0x18c], R23 ;  /* 0x00018c1715007388 */ /* 0x000fe20000000800 */
        /* <DEDUP_REMOVED lines=8> */
[--C-:B------:R-:W-:Y:S02]  /*04e0*/  SHF.R.U32.HI R9, RZ, 0xf, R7.reuse ;  /* 0x0000000fff097819 */ /* 0x100fe40000011607 */
[----:B------:R-:W-:Y:S02]  /*04f0*/  SHF.R.U32.HI R10, RZ, 0xe, R7 ;  /* 0x0000000eff0a7819 */ /* 0x000fe40000011607 */
[----:B------:R-:W-:-:S02]  /*0500*/  VOTE.ANY R19, PT, !P1 ;  /* 0x0000000000137806 */ /* 0x000fc400048e0100 */
[----:B------:R-:W-:Y:S02]  /*0510*/  ISETP.NE.U32.AND P1, PT, R8, 0x1, PT ;  /* 0x000000010800780c */ /* 0x000fe40003f25070 */
[----:B------:R-:W-:Y:S01]  /*0520*/  LOP3.LUT R9, R9, 0x1, RZ, 0xc0, !PT ;  /* 0x0000000109097812 */ /* 0x000fe200078ec0ff */
[----:B------:R-:W-:Y:S01]  /*0530*/  STS [R21+0x318], R19 ;  /* 0x0003181315007388 */ /* 0x000fe20000000800 */
[----:B------:R-:W-:Y:S02]  /*0540*/  SHF.R.U32.HI R8, RZ, 0x10, R7 ;  /* 0x00000010ff087819 */ /* 0x000fe40000011607 */
[----:B------:R-:W-:Y:S02]  /*0550*/  LOP3.LUT R10, R10, 0x1, RZ, 0xc0, !PT ;  /* 0x000000010a0a7812 */ /* 0x000fe400078ec0ff */
[----:B------:R-:W-:Y:S02]  /*0560*/  VOTE.ANY R17, PT, !P3 ;  /* 0x0000000000117806 */ /* 0x000fe400058e0100 */
[----:B------:R-:W-:-:S02]  /*0570*/  ISETP.NE.U32.AND P3, PT, R9, 0x1, PT ;  /* 0x000000010900780c */ /* 0x000fc40003f65070 */
[----:B------:R-:W-:Y:S01]  /*0580*/  LOP3.LUT R8, R8, 0x1, RZ, 0xc0, !PT ;  /* 0x0000000108087812 */ /* 0x000fe200078ec0ff */
[----:B------:R-:W-:Y:S01]  /*0590*/  STS [R21+0x420], R17 ;  /* 0x0004201115007388 */ /* 0x000fe20000000800 */
[--C-:B------:R-:W-:Y:S02]  /*05a0*/  SHF.R.U32.HI R9, RZ, 0x12, R7.reuse ;  /* 0x00000012ff097819 */ /* 0x100fe40000011607 */
[----:B------:R-:W-:Y:S02]  /*05b0*/  VOTE.ANY R18, PT, !P2 ;  /* 0x0000000000127806 */ /* 0x000fe400050e0100 */
[----:B------:R-:W-:Y:S02]  /*05c0*/  ISETP.NE.U32.AND P2, PT, R10, 0x1, PT ;  /* 0x000000010a00780c */ /* 0x000fe40003f45070 */
[----:B------:R-:W-:Y:S01]  /*05d0*/  SHF.R.U32.HI R10, RZ, 0x11, R7 ;  /* 0x00000011ff0a7819 */ /* 0x000fe20000011607 */
[----:B------:R-:W-:Y:S01]  /*05e0*/  STS [R21+0x39c], R18 ;  /* 0x00039c1215007388 */ /* 0x000fe20000000800 */
        /* <DEDUP_REMOVED lines=9> */
[----:B------:R4:W-:Y:S01]  /*0680*/  STS [R21+0x5ac], R14 ;  /* 0x0005ac0e15007388 */ /* 0x0009e20000000800 */
        /* <DEDUP_REMOVED lines=13> */
[----:B------:R-:W-:Y:S01]  /*0760*/  SHF.R.U32.HI R9, RZ, 0x17, R7 ;  /* 0x00000017ff097819 */ /* 0x000fe20000011607 */
[----:B------:R-:W-:Y:S01]  /*0770*/  STS [R21+0x738], R11 ;  /* 0x0007380b15007388 */ /* 0x000fe20000000800 */
[----:B------:R-:W-:Y:S02]  /*0780*/  LOP3.LUT R8, R8, 0x1, RZ, 0xc0, !PT ;  /* 0x0000000108087812 */ /* 0x000fe400078ec0ff */
[----:B------:R-:W-:Y:S02]  /*0790*/  VOTE.ANY R12, PT, !P1 ;  /* 0x00000000000c7806 */ /* 0x000fe400048e0100 */
[----:B------:R-:W-:Y:S02]  /*07a0*/  ISETP.NE.U32.AND P1, PT, R10, 0x1, PT ;  /* 0x000000010a00780c */ /* 0x000fe40003f25070 */
[----:B------:R-:W-:Y:S01]  /*07b0*/  VOTE.ANY R10, PT, !P3 ;  /* 0x00000000000a7806 */ /* 0x000fe200058e0100 */
[----:B------:R-:W-:Y:S01]  /*07c0*/  STS [R21+0x6b4], R12 ;  /* 0x0006b40c15007388 */ /* 0x000fe20000000800 */
[----:B------:R-:W-:-:S02]  /*07d0*/  LOP3.LUT R22, R9, 0x1, RZ, 0xc0, !PT ;  /* 0x0000000109167812 */ /* 0x000fc400078ec0ff */
[----:B------:R-:W-:Y:S01]  /*07e0*/  ISETP.NE.U32.AND P3, PT, R8, 0x1, PT ;  /* 0x000000010800780c */ /* 0x000fe20003f65070 */
        /* <DEDUP_REMOVED lines=8> */
[----:B------:R-:W-:Y:S01]  /*0870*/  SHF.R.U32.HI R22, RZ, 0x19, R7 ;  /* 0x00000019ff167819 */ /* 0x000fe20000011607 */
[----:B------:R5:W-:Y:S01]  /*0880*/  STS [R21+0x8c4], R8 ;  /* 0x0008c40815007388 */ /* 0x000be20000000800 */
[----:B0-----:R-:W-:Y:S02]  /*0890*/  VOTE.ANY R24, PT, !P1 ;  /* 0x0000000000187806 */ /* 0x001fe400048e0100 */
[----:B------:R-:W-:Y:S02]  /*08a0*/  LOP3.LUT R25, R22, 0x1, RZ, 0xc0, !PT ;  /* 0x0000000116197812 */ /* 0x000fe400078ec0ff */
[----:B------:R-:W-:Y:S01]  /*08b0*/  VOTE.ANY R22, PT, !P6 ;  /* 0x0000000000167806 */ /* 0x000fe200070e0100 */
[----:B------:R-:W-:Y:S01]  /*08c0*/  STS [R21+0xa50], R24 ;  /* 0x000a501815007388 */ /* 0x000fe20000000800 */
[----:B------:R-:W-:-:S02]  /*08d0*/  ISETP.NE.U32.AND P6, PT, R25, 0x1, PT ;  /* 0x000000011900780c */ /* 0x000fc40003fc5070 */
[--C-:B------:R-:W-:Y:S01]  /*08e0*/  SHF.R.U32.HI R25, RZ, 0x1a, R7.reuse ;  /* 0x0000001aff197819 */ /* 0x100fe20000011607 */
[----:B------:R-:W-:Y:S01]  /*08f0*/  STS [R21+0x948], R22 ;  /* 0x0009481615007388 */ /* 0x000fe20000000800 */
[----:B-1----:R-:W-:Y:S02]  /*0900*/  VOTE.ANY R26, PT, !P2 ;  /* 0x00000000001a7806 */ /* 0x002fe400050e0100 */
[----:B------:R-:W-:Y:S02]  /*0910*/  LOP3.LUT R27, R25, 0x1, RZ, 0xc0, !PT ;  /* 0x00000001191b7812 */ /* 0x000fe400078ec0ff */
[----:B------:R-:W-:Y:S01]  /*0920*/  VOTE.ANY R25, PT, !P0 ;  /* 0x0000000000197806 */ /* 0x000fe200040e0100 */
[----:B------:R-:W-:Y:S01]  /*0930*/  STS [R21+0xad4], R26 ;  /* 0x000ad41a15007388 */ /* 0x000fe20000000800 */
[----:B------:R-:W-:Y:S02]  /*0940*/  ISETP.NE.U32.AND P0, PT, R27, 0x1, PT ;  /* 0x000000011b00780c */ /* 0x000fe40003f05070 */
[--C-:B------:R-:W-:Y:S01]  /*0950*/  SHF.R.U32.HI R27, RZ, 0x1b, R7.reuse ;  /* 0x0000001bff1b7819 */ /* 0x100fe20000011607 */
[----:B------:R-:W-:Y:S01]  /*0960*/  STS [R21+0x9cc], R25 ;  /* 0x0009cc1915007388 */ /* 0x000fe20000000800 */
[----:B------:R-:W-:-:S02]  /*0970*/  SHF.R.U32.HI R29, RZ, 0x1f, R7 ;  /* 0x0000001fff1d7819 */ /* 0x000fc40000011607 */
[----:B------:R-:W-:Y:S02]  /*0980*/  LOP3.LUT R27, R27, 0x1, RZ, 0xc0, !PT ;  /* 0x000000011b1b7812 */ /* 0x000fe400078ec0ff */
[----:B--2---:R-:W-:Y:S02]  /*0990*/  VOTE.ANY R28, PT, !P3 ;  /* 0x00000000001c7806 */ /* 0x004fe400058e0100 */
[----:B------:R-:W-:Y:S02]  /*09a0*/  ISETP.NE.U32.AND P1, PT, R27, 0x1, PT ;  /* 0x000000011b00780c */ /* 0x000fe40003f25070 */
[----:B------:R-:W-:Y:S01]  /*09b0*/  SHF.R.U32.HI R27, RZ, 0x1c, R7 ;  /* 0x0000001cff1b7819 */ /* 0x000fe20000011607 */
[----:B------:R-:W-:Y:S01]  /*09c0*/  STS [R21+0xb58], R28 ;  /* 0x000b581c15007388 */ /* 0x000fe20000000800 */
[----:B---3--:R-:W-:Y:S02]  /*09d0*/  VOTE.ANY R6, PT, !P5 ;  /* 0x0000000000067806 */ /* 0x008fe400068e0100 */
[----:B------:R-:W-:-:S02]  /*09e0*/  LOP3.LUT R27, R27, 0x1, RZ, 0xc0, !PT ;  /* 0x000000011b1b7812 */ /* 0x000fc400078ec0ff */
[----:B----4-:R-:W-:Y:S01]  /*09f0*/  VOTE.ANY R14, PT, !P6 ;  /* 0x00000000000e7806 */ /* 0x010fe200070e0100 */
[----:B------:R0:W-:Y:S01]  /*0a00*/  STS [R21+0xc60], R6 ;  /* 0x000c600615007388 */ /* 0x0001e20000000800 */
[----:B------:R-:W-:Y:S02]  /*0a10*/  ISETP.NE.U32.AND P2, PT, R27, 0x1, PT ;  /* 0x000000011b00780c */ /* 0x000fe40003f45070 */
[--C-:B------:R-:W-:Y:S01]  /*0a20*/  SHF.R.U32.HI R27, RZ, 0x1d, R7.reuse ;  /* 0x0000001dff1b7819 */ /* 0x100fe20000011607 */
[----:B------:R-:W-:Y:S01]  /*0a30*/  STS [R21+0xce4], R14 ;  /* 0x000ce40e15007388 */ /* 0x000fe20000000800 */
[----:B------:R-:W-:Y:S02]  /*0a40*/  SHF.R.U32.HI R7, RZ, 0x1e, R7 ;  /* 0x0000001eff077819 */ /* 0x000fe40000011607 */
[----:B------:R-:W-:Y:S02]  /*0a50*/  LOP3.LUT R27, R27, 0x1, RZ, 0xc0, !PT ;  /* 0x000000011b1b7812 */ /* 0x000fe400078ec0ff */
[----:B------:R-:W-:-:S02]  /*0a60*/  LOP3.LUT R7, R7, 0x1, RZ, 0xc0, !PT ;  /* 0x0000000107077812 */ /* 0x000fc400078ec0ff */
[----:B------:R-:W-:Y:S02]  /*0a70*/  ISETP.NE.U32.AND P3, PT, R27, 0x1, PT ;  /* 0x000000011b00780c */ /* 0x000fe40003f65070 */
[----:B------:R-:W-:Y:S02]  /*0a80*/  VOTE.ANY R27, PT, !P4 ;  /* 0x00000000001b7806 */ /* 0x000fe400060e0100 */
[----:B------:R-:W-:Y:S02]  /*0a90*/  ISETP.NE.U32.AND P4, PT, R29, 0x1, PT ;  /* 0x000000011d00780c */ /* 0x000fe40003f85070 */
[----:B-----5:R-:W-:Y:S01]  /*0aa0*/  VOTE.ANY R8, PT, !P0 ;  /* 0x0000000000087806 */ /* 0x020fe200040e0100 */
[----:B------:R-:W-:Y:S01]  /*0ab0*/  STS [R21+0xbdc], R27 ;  /* 0x000bdc1b15007388 */ /* 0x000fe20000000800 */
[----:B------:R-:W-:Y:S02]  /*0ac0*/  VOTE.ANY R10, PT, !P1 ;  /* 0x00000000000a7806 */ /* 0x000fe400048e0100 */
[----:B------:R-:W-:Y:S01]  /*0ad0*/  VOTE.ANY R12, PT, !P2 ;  /* 0x00000000000c7806 */ /* 0x000fe200050e0100 */
[----:B------:R-:W-:Y:S02]  /*0ae0*/  STS [R21+0xd68], R8 ;  /* 0x000d680815007388 */ /* 0x000fe40000000800 */
[----:B------:R-:W-:-:S02]  /*0af0*/  VOTE.ANY R16, PT, !P3 ;  /* 0x0000000000107806 */ /* 0x000fc400058e0100 */
[----:B------:R-:W-:Y:S02]  /*0b00*/  STS [R21+0xdec], R10 ;  /* 0x000dec0a15007388 */ /* 0x000fe40000000800 */
[----:B------:R-:W-:Y:S02]  /*0b10*/  VOTE.ANY R23, PT, !P4 ;  /* 0x0000000000177806 */ /* 0x000fe400060e0100 */
[----:B------:R-:W-:Y:S01]  /*0b20*/  ISETP.NE.U32.AND P4, PT, R7, 0x1, PT ;  /* 0x000000010700780c */ /* 0x000fe20003f85070 */
[----:B------:R-:W-:Y:S01]  /*0b30*/  STS [R21+0xe70], R12 ;  /* 0x000e700c15007388 */ /* 0x000fe20000000800 */
[----:B0-----:R-:W0:Y:S03]  /*0b40*/  LDC.64 R6, c[0x0][0x388] ;  /* 0x0000e200ff067b82 */ /* 0x001e260000000a00 */
[----:B------:R-:W-:Y:S04]  /*0b50*/  STS [R21+0xffc], R23 ;  /* 0x000ffc1715007388 */ /* 0x000fe80000000800 */
[----:B------:R-:W-:Y:S04]  /*0b60*/  STS [R21+0xef4], R16 ;  /* 0x000ef41015007388 */ /* 0x000fe80000000800 */
[----:B------:R-:W-:-:S05]  /*0b70*/  VOTE.ANY R18, PT, !P4 ;  /* 0x0000000000127806 */ /* 0x000fca00060e0100 */
[----:B------:R-:W-:Y:S01]  /*0b80*/  STS [R21+0xf78], R18 ;  /* 0x000f781215007388 */ /* 0x000fe20000000800 */
[----:B------:R-:W-:Y:S01]  /*0b90*/  BAR.SYNC.DEFER_BLOCKING 0x0 ;  /* 0x0000000000007b1d */ /* 0x000fe20000010000 */
[----:B0-----:R-:W-:-:S05]  /*0ba0*/  IMAD.WIDE.U32 R2, R3, 0x4, R6 ;  /* 0x0000000403027825 */ /* 0x001fca00078e0006 */
[----:B------:R-:W0:Y:S04]  /*0bb0*/  LDS R5, [R5] ;  /* 0x0000000005057984 */ /* 0x000e280000000800 */
[----:B0-----:R-:W-:Y:S01]  /*0bc0*/  STG.E desc[UR4][R2.64], R5 ;  /* 0x0000000502007986 */ /* 0x001fe2000c101904 */
[----:B------:R-:W-:Y:S05]  /*0bd0*/  EXIT ;  /* 0x000000000000794d */ /* 0x000fea0003800000 */
.L_x_9:
        /* <DEDUP_REMOVED lines=10> */
.L_x_13:


//--------------------- .nv.shared._Z8shuf_endPKjPjjjj --------------------------
	.section	.nv.shared._Z8shuf_endPKjPjjjj,"aw",@nobits
	.sectionflags	@""
	.align	4
.nv.shared._Z8shuf_endPKjPjjjj:
	.zero		5248


//--------------------- .nv.shared.reserved.0     --------------------------
	.section	.nv.shared.reserved.0,"aw",@nobits
	.weak		__nv_reservedSMEM_offset_0_alias
	.size		__nv_reservedSMEM_offset_0_alias, 0, 64
	.other		__nv_reservedSMEM_offset_0_alias,@"STO_CUDA_RESERVED_SHARED STV_DEFAULT"
__nv_reservedSMEM_offset_0_alias:
	.zero		0
	.zero		64


//--------------------- .nv.shared._Z11shuf_8192_8PKjPj --------------------------
	.section	.nv.shared._Z11shuf_8192_8PKjPj,"aw",@nobits
	.sectionflags	@""
	.align	4
.nv.shared._Z11shuf_8192_8PKjPj:
	.zero		5248


//--------------------- .nv.shared._Z12shuf_8192_16PKjPj --------------------------
	.section	.nv.shared._Z12shuf_8192_16PKjPj,"aw",@nobits
	.sectionflags	@""
	.align	4
.nv.shared._Z12shuf_8192_16PKjPj:
	.zero		5248


//--------------------- .nv.shared._Z12shuf_8192_32PKjPj --------------------------
	.section	.nv.shared._Z12shuf_8192_32PKjPj,"aw",@nobits
	.sectionflags	@""
	.align	4
.nv.shared._Z12shuf_8192_32PKjPj:
	.zero		5248


//--------------------- .nv.constant0._Z8shuf_endPKjPjjjj --------------------------
	.section	.nv.constant0._Z8shuf_endPKjPjjjj,"a",@progbits
	.sectionflags	@""
	.align	4
.nv.constant0._Z8shuf_endPKjPjjjj:
	.zero		924


//--------------------- .nv.constant0._Z11shuf_8192_8PKjPj --------------------------
	.section	.nv.constant0._Z11shuf_8192_8PKjPj,"a",@progbits
	.sectionflags	@""
	.align	4
.nv.constant0._Z11shuf_8192_8PKjPj:
	.zero		912


//--------------------- .nv.constant0._Z12shuf_8192_16PKjPj --------------------------
	.section	.nv.constant0._Z12shuf_8192_16PKjPj,"a",@progbits
	.sectionflags	@""
	.align	4
.nv.constant0._Z12shuf_8192_16PKjPj:
	.zero		912


//--------------------- .nv.constant0._Z12shuf_8192_32PKjPj --------------------------
	.section	.nv.constant0._Z12shuf_8192_32PKjPj,"a",@progbits
	.sectionflags	@""
	.align	4
.nv.constant0._Z12shuf_8192_32PKjPj:
	.zero		912


//--------------------- SYMBOLS --------------------------

	.type		.nv.reservedSmem.offset0,@object
	.size		.nv.reservedSmem.offset0,0x4
	.type		.nv.reservedSmem.cap,@object
	.size		.nv.reservedSmem.cap,0x4
